	.target	sm_90a

	.elftype	@"ET_EXEC"


//--------------------- .note.nv.tkinfo           --------------------------
	.section	.note.nv.tkinfo,"",@"SHT_NOTE"
	.sectionflags	@"SHF_NOTE_NV_TKINFO"
	.tkinfo
        /*0018*/ 	.word	0x00000002
        /*0030*/ 	.string	""
        /*0030*/ 	.string	"ptxas"
        /*0030*/ 	.string	"Cuda compilation tools, release 13.0, V13.0.88"
        /*0030*/ 	.string	"Build cuda_13.0.r13.0/compiler.36424714_0"
        /*0030*/ 	.string	"-arch sm_90a -m 64 "



//--------------------- .note.nv.cuinfo           --------------------------
	.section	.note.nv.cuinfo,"",@"SHT_NOTE"
	.sectionflags	@"SHF_NOTE_NV_CUINFO"
        /*0018*/ 	.short	0x0002
        /*001a*/ 	.short	0x005a
        /*001c*/ 	.short	0x0082
	.zero		2


//--------------------- .nv.info                  --------------------------
	.section	.nv.info,"",@"SHT_CUDA_INFO"
	.align	4


	//----- nvinfo : EIATTR_REGCOUNT
	.align		4
        /*0000*/ 	.byte	0x04, 0x2f
        /*0002*/ 	.short	(.L_15 - .L_14)
	.align		4
.L_14:
        /*0004*/ 	.word	index@(_ZN7cutlass13device_kernelINS_4gemm6kernel13GemmUniversalIN4cute5tupleIJiiiiEEENS1_10collective13CollectiveMmaINS1_34MainloopSm90TmaGmmaWarpSpecializedILi2ENS5_IJNS4_1CILi1EEESB_SB_EEENS1_35KernelTmaWarpSpecializedCooperativeEEENS5_IJNSA_ILi128EEESF_SF_EEENS_10tfloat32_tENS5_IJlSB_lEEESH_SI_NS4_8TiledMMAINS4_8MMA_AtomIJNS4_4SM904GMMA30MMA_64x128x8_F32TF32TF32_SS_TNILNSM_7ScaleInE1ELSO_1EEEEEENS4_6LayoutINS5_IJNSA_ILi2EEESB_SB_EEENS5_IJSB_NSA_ILi0EEESU_EEEEENS5_IJNS4_10UnderscoreESX_SX_EEEEENS4_13SM90_TMA_LOADENS4_14ComposedLayoutINS4_7SwizzleILi3ELi4ELi3EEENS4_18smem_ptr_flag_bitsILi32EEENSR_INS5_IJNSA_ILi8EEENSA_ILi32EEEEEENS5_IJS17_SB_EEEEEEEvNS4_8identityES10_S1B_vS1C_EENS_8epilogue10collective6detail29Sm90TmaWarpSpecializedAdapterINS1F_15DefaultEpilogueISH_SI_SI_NS1E_6thread17LinearCombinationISH_Li1EffLNS1J_9ScaleType4KindE0ELNS_15FloatRoundStyleE2ESH_EENS1_15EpilogueDefaultEEEEEvvEEEEvNT_6ParamsE)
        /*0008*/ 	.word	0x000000a8


	//----- nvinfo : EIATTR_FRAME_SIZE
	.align		4
.L_15:
        /*000c*/ 	.byte	0x04, 0x11
        /*000e*/ 	.short	(.L_17 - .L_16)
	.align		4
.L_16:
        /*0010*/ 	.word	index@(_ZN7cutlass13device_kernelINS_4gemm6kernel13GemmUniversalIN4cute5tupleIJiiiiEEENS1_10collective13CollectiveMmaINS1_34MainloopSm90TmaGmmaWarpSpecializedILi2ENS5_IJNS4_1CILi1EEESB_SB_EEENS1_35KernelTmaWarpSpecializedCooperativeEEENS5_IJNSA_ILi128EEESF_SF_EEENS_10tfloat32_tENS5_IJlSB_lEEESH_SI_NS4_8TiledMMAINS4_8MMA_AtomIJNS4_4SM904GMMA30MMA_64x128x8_F32TF32TF32_SS_TNILNSM_7ScaleInE1ELSO_1EEEEEENS4_6LayoutINS5_IJNSA_ILi2EEESB_SB_EEENS5_IJSB_NSA_ILi0EEESU_EEEEENS5_IJNS4_10UnderscoreESX_SX_EEEEENS4_13SM90_TMA_LOADENS4_14ComposedLayoutINS4_7SwizzleILi3ELi4ELi3EEENS4_18smem_ptr_flag_bitsILi32EEENSR_INS5_IJNSA_ILi8EEENSA_ILi32EEEEEENS5_IJS17_SB_EEEEEEEvNS4_8identityES10_S1B_vS1C_EENS_8epilogue10collective6detail29Sm90TmaWarpSpecializedAdapterINS1F_15DefaultEpilogueISH_SI_SI_NS1E_6thread17LinearCombinationISH_Li1EffLNS1J_9ScaleType4KindE0ELNS_15FloatRoundStyleE2ESH_EENS1_15EpilogueDefaultEEEEEvvEEEEvNT_6ParamsE)
        /*0014*/ 	.word	0x00000000


	//----- nvinfo : EIATTR_MIN_STACK_SIZE
	.align		4
.L_17:
        /*0018*/ 	.byte	0x04, 0x12
        /*001a*/ 	.short	(.L_19 - .L_18)
	.align		4
.L_18:
        /*001c*/ 	.word	index@(_ZN7cutlass13device_kernelINS_4gemm6kernel13GemmUniversalIN4cute5tupleIJiiiiEEENS1_10collective13CollectiveMmaINS1_34MainloopSm90TmaGmmaWarpSpecializedILi2ENS5_IJNS4_1CILi1EEESB_SB_EEENS1_35KernelTmaWarpSpecializedCooperativeEEENS5_IJNSA_ILi128EEESF_SF_EEENS_10tfloat32_tENS5_IJlSB_lEEESH_SI_NS4_8TiledMMAINS4_8MMA_AtomIJNS4_4SM904GMMA30MMA_64x128x8_F32TF32TF32_SS_TNILNSM_7ScaleInE1ELSO_1EEEEEENS4_6LayoutINS5_IJNSA_ILi2EEESB_SB_EEENS5_IJSB_NSA_ILi0EEESU_EEEEENS5_IJNS4_10UnderscoreESX_SX_EEEEENS4_13SM90_TMA_LOADENS4_14ComposedLayoutINS4_7SwizzleILi3ELi4ELi3EEENS4_18smem_ptr_flag_bitsILi32EEENSR_INS5_IJNSA_ILi8EEENSA_ILi32EEEEEENS5_IJS17_SB_EEEEEEEvNS4_8identityES10_S1B_vS1C_EENS_8epilogue10collective6detail29Sm90TmaWarpSpecializedAdapterINS1F_15DefaultEpilogueISH_SI_SI_NS1E_6thread17LinearCombinationISH_Li1EffLNS1J_9ScaleType4KindE0ELNS_15FloatRoundStyleE2ESH_EENS1_15EpilogueDefaultEEEEEvvEEEEvNT_6ParamsE)
        /*0020*/ 	.word	0x00000000
.L_19:


//--------------------- .nv.compat                --------------------------
	.section	.nv.compat,"",@"SHT_CUDA_COMPAT_INFO"
	.align	4
        /*0000*/ 	.byte	0x02, 0x09, 0x01, 0x00, 0x02, 0x02, 0x04, 0x00, 0x02, 0x05, 0x05, 0x00, 0x03, 0x07, 0x01, 0x01
        /*0010*/ 	.byte	0x02, 0x03, 0x01, 0x00, 0x02, 0x06, 0x01, 0x00, 0x04, 0x0b, 0x08, 0x00, 0x00, 0x00, 0x00, 0x00
        /*0020*/ 	.byte	0x00, 0x00, 0x00, 0x00


//--------------------- .nv.info._ZN7cutlass13device_kernelINS_4gemm6kernel13GemmUniversalIN4cute5tupleIJiiiiEEENS1_10collective13CollectiveMmaINS1_34MainloopSm90TmaGmmaWarpSpecializedILi2ENS5_IJNS4_1CILi1EEESB_SB_EEENS1_35KernelTmaWarpSpecializedCooperativeEEENS5_IJNSA_ILi128EEESF_SF_EEENS_10tfloat32_tENS5_IJlSB_lEEESH_SI_NS4_8TiledMMAINS4_8MMA_AtomIJNS4_4SM904GMMA30MMA_64x128x8_F32TF32TF32_SS_TNILNSM_7ScaleInE1ELSO_1EEEEEENS4_6LayoutINS5_IJNSA_ILi2EEESB_SB_EEENS5_IJSB_NSA_ILi0EEESU_EEEEENS5_IJNS4_10UnderscoreESX_SX_EEEEENS4_13SM90_TMA_LOADENS4_14ComposedLayoutINS4_7SwizzleILi3ELi4ELi3EEENS4_18smem_ptr_flag_bitsILi32EEENSR_INS5_IJNSA_ILi8EEENSA_ILi32EEEEEENS5_IJS17_SB_EEEEEEEvNS4_8identityES10_S1B_vS1C_EENS_8epilogue10collective6detail29Sm90TmaWarpSpecializedAdapterINS1F_15DefaultEpilogueISH_SI_SI_NS1E_6thread17LinearCombinationISH_Li1EffLNS1J_9ScaleType4KindE0ELNS_15FloatRoundStyleE2ESH_EENS1_15EpilogueDefaultEEEEEvvEEEEvNT_6ParamsE --------------------------
	.section	.nv.info._ZN7cutlass13device_kernelINS_4gemm6kernel13GemmUniversalIN4cute5tupleIJiiiiEEENS1_10collective13CollectiveMmaINS1_34MainloopSm90TmaGmmaWarpSpecializedILi2ENS5_IJNS4_1CILi1EEESB_SB_EEENS1_35KernelTmaWarpSpecializedCooperativeEEENS5_IJNSA_ILi128EEESF_SF_EEENS_10tfloat32_tENS5_IJlSB_lEEESH_SI_NS4_8TiledMMAINS4_8MMA_AtomIJNS4_4SM904GMMA30MMA_64x128x8_F32TF32TF32_SS_TNILNSM_7ScaleInE1ELSO_1EEEEEENS4_6LayoutINS5_IJNSA_ILi2EEESB_SB_EEENS5_IJSB_NSA_ILi0EEESU_EEEEENS5_IJNS4_10UnderscoreESX_SX_EEEEENS4_13SM90_TMA_LOADENS4_14ComposedLayoutINS4_7SwizzleILi3ELi4ELi3EEENS4_18smem_ptr_flag_bitsILi32EEENSR_INS5_IJNSA_ILi8EEENSA_ILi32EEEEEENS5_IJS17_SB_EEEEEEEvNS4_8identityES10_S1B_vS1C_EENS_8epilogue10collective6detail29Sm90TmaWarpSpecializedAdapterINS1F_15DefaultEpilogueISH_SI_SI_NS1E_6thread17LinearCombinationISH_Li1EffLNS1J_9ScaleType4KindE0ELNS_15FloatRoundStyleE2ESH_EENS1_15EpilogueDefaultEEEEEvvEEEEvNT_6ParamsE,"",@"SHT_CUDA_INFO"
	.sectionflags	@""
	.align	4


	//----- nvinfo : EIATTR_CUDA_API_VERSION
	.align		4
        /*0000*/ 	.byte	0x04, 0x37
        /*0002*/ 	.short	(.L_21 - .L_20)
.L_20:
        /*0004*/ 	.word	0x00000082


	//----- nvinfo : EIATTR_KPARAM_INFO
	.align		4
.L_21:
        /*0008*/ 	.byte	0x04, 0x17
        /*000a*/ 	.short	(.L_23 - .L_22)
.L_22:
        /*000c*/ 	.word	0x00000000
        /*0010*/ 	.short	0x0000
        /*0012*/ 	.short	0x0070
        /*0014*/ 	.byte	0x00, 0xf0, 0x01, 0x10


	//----- nvinfo : EIATTR_SPARSE_MMA_MASK
	.align		4
.L_23:
        /*0018*/ 	.byte	0x03, 0x50
        /*001a*/ 	.short	0x0000


	//----- nvinfo : EIATTR_MAXREG_COUNT
	.align		4
        /*001c*/ 	.byte	0x03, 0x1b
        /*001e*/ 	.short	0x00a8


	//----- nvinfo : EIATTR_NUM_BARRIERS
	.align		4
        /*0020*/ 	.byte	0x02, 0x4c
        /*0022*/ 	.byte	0x01
	.zero		1


	//----- nvinfo : EIATTR_EXTERNS
	.align		4
        /*0024*/ 	.byte	0x04, 0x0f
        /*0026*/ 	.short	(.L_25 - .L_24)


	//   ....[0]....
	.align		4
.L_24:
        /*0028*/ 	.word	index@(__assertfail)


	//----- nvinfo : EIATTR_MERCURY_ISA_VERSION
	.align		4
.L_25:
        /*002c*/ 	.byte	0x03, 0x5f
        /*002e*/ 	.short	0x0101


	//----- nvinfo : EIATTR_INT_WARP_WIDE_INSTR_OFFSETS
	.align		4
        /*0030*/ 	.byte	0x04, 0x31
        /*0032*/ 	.short	(.L_27 - .L_26)


	//   ....[0]....
.L_26:
        /*0034*/ 	.word	0x00000370


	//   ....[1]....
        /*0038*/ 	.word	0x00000380


	//   ....[2]....
        /*003c*/ 	.word	0x000004a0


	//----- nvinfo : EIATTR_COOP_GROUP_MASK_REGIDS
	.align		4
.L_27:
        /*0040*/ 	.byte	0x04, 0x29
        /*0042*/ 	.short	(.L_29 - .L_28)


	//   ....[0]....
.L_28:
        /*0044*/ 	.word	0xffffffff


	//   ....[1]....
        /*0048*/ 	.word	0xffffffff


	//   ....[2]....
        /*004c*/ 	.word	0xffffffff


	//   ....[3]....
        /*0050*/ 	.word	0xffffffff


	//   ....[4]....
        /*0054*/ 	.word	0xffffffff


	//----- nvinfo : EIATTR_COOP_GROUP_INSTR_OFFSETS
	.align		4
.L_29:
        /*0058*/ 	.byte	0x04, 0x28
        /*005a*/ 	.short	(.L_31 - .L_30)


	//   ....[0]....
.L_30:
        /*005c*/ 	.word	0x00000060


	//   ....[1]....
        /*0060*/ 	.word	0x00000070


	//   ....[2]....
        /*0064*/ 	.word	0x00000130


	//   ....[3]....
        /*0068*/ 	.word	0x00000280


	//   ....[4]....
        /*006c*/ 	.word	0x00001180


	//----- nvinfo : EIATTR_REG_RECONFIG
	.align		4
.L_31:
        /*0070*/ 	.byte	0x01, 0x54
	.zero		2


	//----- nvinfo : EIATTR_SYSCALL_OFFSETS
	.align		4
        /*0074*/ 	.byte	0x04, 0x46
        /*0076*/ 	.short	(.L_33 - .L_32)


	//   ....[0]....
.L_32:
        /*0078*/ 	.word	0x00001370


	//----- nvinfo : EIATTR_MBARRIER_INSTR_OFFSETS
	.align		4
.L_33:
        /*007c*/ 	.byte	0x04, 0x39
        /*007e*/ 	.short	(.L_35 - .L_34)


	//   ....[0]....
.L_34:
        /*0080*/ 	.word	0x00000230
        /*0084*/ 	.word	0x000000ff
        /*0088*/ 	.word	0x00000000
        /*008c*/ 	.short	0x0100
        /*008e*/ 	.byte	0x08
	.zero		1


	//   ....[1]....
        /*0090*/ 	.word	0x00000240
        /*0094*/ 	.word	0x000000ff
        /*0098*/ 	.word	0x00000010
        /*009c*/ 	.short	0x0100
        /*009e*/ 	.byte	0x08
	.zero		1


	//   ....[2]....
        /*00a0*/ 	.word	0x00000250
        /*00a4*/ 	.word	0x000000ff
        /*00a8*/ 	.word	0x00000008
        /*00ac*/ 	.short	0x0100
        /*00ae*/ 	.byte	0x08
	.zero		1


	//   ....[3]....
        /*00b0*/ 	.word	0x00000260
        /*00b4*/ 	.word	0x000000ff
        /*00b8*/ 	.word	0x00000018
        /*00bc*/ 	.short	0x0100
        /*00be*/ 	.byte	0x08
	.zero		1


	//   ....[4]....
        /*00c0*/ 	.word	0x00000520
        /*00c4*/ 	.word	0x000000ff
        /*00c8*/ 	.word	0x00000030
        /*00cc*/ 	.short	0x0100
        /*00ce*/ 	.byte	0x08
	.zero		1


	//   ....[5]....
        /*00d0*/ 	.word	0x00000580
        /*00d4*/ 	.word	0x000000ff
        /*00d8*/ 	.word	0x00000038
        /*00dc*/ 	.short	0x0100
        /*00de*/ 	.byte	0x08
	.zero		1


	//   ....[6]....
        /*00e0*/ 	.word	0x000013f0
        /*00e4*/ 	.word	0x00000003
        /*00e8*/ 	.word	0x00000000
        /*00ec*/ 	.short	0x010a
        /*00ee*/ 	.byte	0x3f
	.zero		1


	//   ....[7]....
        /*00f0*/ 	.word	0x00001450
        /*00f4*/ 	.word	0x00000003
        /*00f8*/ 	.word	0x00000000
        /*00fc*/ 	.short	0x010a
        /*00fe*/ 	.byte	0x3f
	.zero		1


	//   ....[8]....
        /*0100*/ 	.word	0x00001d00
        /*0104*/ 	.word	0x000000ff
        /*0108*/ 	.word	0x00000000
        /*010c*/ 	.short	0x010a
        /*010e*/ 	.byte	0x04
	.zero		1


	//   ....[9]....
        /*0110*/ 	.word	0x00001d40
        /*0114*/ 	.word	0x000000ff
        /*0118*/ 	.word	0x00000000
        /*011c*/ 	.short	0x010a
        /*011e*/ 	.byte	0x04
	.zero		1


	//   ....[10]....
        /*0120*/ 	.word	0x000024e0
        /*0124*/ 	.word	0x000000ff
        /*0128*/ 	.word	0x00000000
        /*012c*/ 	.short	0x0101
        /*012e*/ 	.byte	0x0a
	.zero		1


	//   ....[11]....
        /*0130*/ 	.word	0x000026a0
        /*0134*/ 	.word	0x000000ff
        /*0138*/ 	.word	0x00000000
        /*013c*/ 	.short	0x0101
        /*013e*/ 	.byte	0x04
	.zero		1


	//   ....[12]....
        /*0140*/ 	.word	0x00007820
        /*0144*/ 	.word	0x0000000e
        /*0148*/ 	.word	0x00000010
        /*014c*/ 	.short	0x010a
        /*014e*/ 	.byte	0x3f
	.zero		1


	//   ....[13]....
        /*0150*/ 	.word	0x00007de0
        /*0154*/ 	.word	0x00000005
        /*0158*/ 	.word	0x00000038
        /*015c*/ 	.short	0x0101
        /*015e*/ 	.byte	0x3f
	.zero		1


	//   ....[14]....
        /*0160*/ 	.word	0x000084f0
        /*0164*/ 	.word	0x00000007
        /*0168*/ 	.word	0x00000000
        /*016c*/ 	.short	0x010a
        /*016e*/ 	.byte	0x3f
	.zero		1


	//   ....[15]....
        /*0170*/ 	.word	0x00008570
        /*0174*/ 	.word	0x00000003
        /*0178*/ 	.word	0x00000000
        /*017c*/ 	.short	0x010a
        /*017e*/ 	.byte	0x3f
	.zero		1


	//   ....[16]....
        /*0180*/ 	.word	0x000085d0
        /*0184*/ 	.word	0x00000003
        /*0188*/ 	.word	0x00000000
        /*018c*/ 	.short	0x010a
        /*018e*/ 	.byte	0x3f
	.zero		1


	//   ....[17]....
        /*0190*/ 	.word	0x00008630
        /*0194*/ 	.word	0x00000004
        /*0198*/ 	.word	0x00000000
        /*019c*/ 	.short	0x010a
        /*019e*/ 	.byte	0x3f
	.zero		1


	//   ....[18]....
        /*01a0*/ 	.word	0x00008700
        /*01a4*/ 	.word	0x0000000e
        /*01a8*/ 	.word	0x00000010
        /*01ac*/ 	.short	0x010a
        /*01ae*/ 	.byte	0x3f
	.zero		1


	//   ....[19]....
        /*01b0*/ 	.word	0x000087d0
        /*01b4*/ 	.word	0x00000007
        /*01b8*/ 	.word	0x00000000
        /*01bc*/ 	.short	0x010a
        /*01be*/ 	.byte	0x3f
	.zero		1


	//----- nvinfo : EIATTR_NUM_MBARRIERS
	.align		4
.L_35:
        /*01c0*/ 	.byte	0x03, 0x38
        /*01c2*/ 	.short	0x0006


	//----- nvinfo : EIATTR_EXIT_INSTR_OFFSETS
	.align		4
        /*01c4*/ 	.byte	0x04, 0x1c
        /*01c6*/ 	.short	(.L_37 - .L_36)


	//   ....[0]....
.L_36:
        /*01c8*/ 	.word	0x00000620


	//   ....[1]....
        /*01cc*/ 	.word	0x00000ee0


	//   ....[2]....
        /*01d0*/ 	.word	0x00006f00


	//   ....[3]....
        /*01d4*/ 	.word	0x00007530


	//   ....[4]....
        /*01d8*/ 	.word	0x000085c0


	//----- nvinfo : EIATTR_MAX_THREADS
	.align		4
.L_37:
        /*01dc*/ 	.byte	0x04, 0x05
        /*01de*/ 	.short	(.L_39 - .L_38)
.L_38:
        /*01e0*/ 	.word	0x00000180
        /*01e4*/ 	.word	0x00000001
        /*01e8*/ 	.word	0x00000001


	//----- nvinfo : EIATTR_CRS_STACK_SIZE
	.align		4
.L_39:
        /*01ec*/ 	.byte	0x04, 0x1e
        /*01ee*/ 	.short	(.L_41 - .L_40)
.L_40:
        /*01f0*/ 	.word	0x00000000


	//----- nvinfo : EIATTR_CBANK_PARAM_SIZE
	.align		4
.L_41:
        /*01f4*/ 	.byte	0x03, 0x19
        /*01f6*/ 	.short	0x0470


	//----- nvinfo : EIATTR_PARAM_CBANK
	.align		4
        /*01f8*/ 	.byte	0x04, 0x0a
        /*01fa*/ 	.short	(.L_43 - .L_42)
	.align		4
.L_42:
        /*01fc*/ 	.word	index@(.nv.constant0._ZN7cutlass13device_kernelINS_4gemm6kernel13GemmUniversalIN4cute5tupleIJiiiiEEENS1_10collective13CollectiveMmaINS1_34MainloopSm90TmaGmmaWarpSpecializedILi2ENS5_IJNS4_1CILi1EEESB_SB_EEENS1_35KernelTmaWarpSpecializedCooperativeEEENS5_IJNSA_ILi128EEESF_SF_EEENS_10tfloat32_tENS5_IJlSB_lEEESH_SI_NS4_8TiledMMAINS4_8MMA_AtomIJNS4_4SM904GMMA30MMA_64x128x8_F32TF32TF32_SS_TNILNSM_7ScaleInE1ELSO_1EEEEEENS4_6LayoutINS5_IJNSA_ILi2EEESB_SB_EEENS5_IJSB_NSA_ILi0EEESU_EEEEENS5_IJNS4_10UnderscoreESX_SX_EEEEENS4_13SM90_TMA_LOADENS4_14ComposedLayoutINS4_7SwizzleILi3ELi4ELi3EEENS4_18smem_ptr_flag_bitsILi32EEENSR_INS5_IJNSA_ILi8EEENSA_ILi32EEEEEENS5_IJS17_SB_EEEEEEEvNS4_8identityES10_S1B_vS1C_EENS_8epilogue10collective6detail29Sm90TmaWarpSpecializedAdapterINS1F_15DefaultEpilogueISH_SI_SI_NS1E_6thread17LinearCombinationISH_Li1EffLNS1J_9ScaleType4KindE0ELNS_15FloatRoundStyleE2ESH_EENS1_15EpilogueDefaultEEEEEvvEEEEvNT_6ParamsE)
        /*0200*/ 	.short	0x0210
        /*0202*/ 	.short	0x0470


	//----- nvinfo : EIATTR_SW_WAR
	.align		4
.L_43:
        /*0204*/ 	.byte	0x04, 0x36
        /*0206*/ 	.short	(.L_45 - .L_44)
.L_44:
        /*0208*/ 	.word	0x00000008
.L_45:


//--------------------- .nv.callgraph             --------------------------
	.section	.nv.callgraph,"",@"SHT_CUDA_CALLGRAPH"
	.align	4
	.sectionentsize	8
	.align		4
        /*0000*/ 	.word	0x00000000
	.align		4
        /*0004*/ 	.word	0xffffffff
	.align		4
        /*0008*/ 	.word	index@(_ZN7cutlass13device_kernelINS_4gemm6kernel13GemmUniversalIN4cute5tupleIJiiiiEEENS1_10collective13CollectiveMmaINS1_34MainloopSm90TmaGmmaWarpSpecializedILi2ENS5_IJNS4_1CILi1EEESB_SB_EEENS1_35KernelTmaWarpSpecializedCooperativeEEENS5_IJNSA_ILi128EEESF_SF_EEENS_10tfloat32_tENS5_IJlSB_lEEESH_SI_NS4_8TiledMMAINS4_8MMA_AtomIJNS4_4SM904GMMA30MMA_64x128x8_F32TF32TF32_SS_TNILNSM_7ScaleInE1ELSO_1EEEEEENS4_6LayoutINS5_IJNSA_ILi2EEESB_SB_EEENS5_IJSB_NSA_ILi0EEESU_EEEEENS5_IJNS4_10UnderscoreESX_SX_EEEEENS4_13SM90_TMA_LOADENS4_14ComposedLayoutINS4_7SwizzleILi3ELi4ELi3EEENS4_18smem_ptr_flag_bitsILi32EEENSR_INS5_IJNSA_ILi8EEENSA_ILi32EEEEEENS5_IJS17_SB_EEEEEEEvNS4_8identityES10_S1B_vS1C_EENS_8epilogue10collective6detail29Sm90TmaWarpSpecializedAdapterINS1F_15DefaultEpilogueISH_SI_SI_NS1E_6thread17LinearCombinationISH_Li1EffLNS1J_9ScaleType4KindE0ELNS_15FloatRoundStyleE2ESH_EENS1_15EpilogueDefaultEEEEEvvEEEEvNT_6ParamsE)
	.align		4
        /*000c*/ 	.word	index@(__assertfail)
	.align		4
        /*0010*/ 	.word	0x00000000
	.align		4
        /*0014*/ 	.word	0xfffffffe
	.align		4
        /*0018*/ 	.word	0x00000000
	.align		4
        /*001c*/ 	.word	0xfffffffd
	.align		4
        /*0020*/ 	.word	0x00000000
	.align		4
        /*0024*/ 	.word	0xfffffffc


//--------------------- .nv.constant4             --------------------------
	.section	.nv.constant4,"a",@progbits
	.align	8
	.align		8
.nv.constant4:
        /*0000*/ 	.dword	__assertfail
	.align		8
        /*0008*/ 	.dword	__unnamed_1
	.align		8
        /*0010*/ 	.dword	_ZN40_INTERNAL_cf2c92c0_4_k_cu_863d3a28_161734cuda3std3__45__cpo5beginE
	.align		8
        /*0018*/ 	.dword	_ZN40_INTERNAL_cf2c92c0_4_k_cu_863d3a28_161734cuda3std3__45__cpo3endE
	.align		8
        /*0020*/ 	.dword	_ZN40_INTERNAL_cf2c92c0_4_k_cu_863d3a28_161734cuda3std3__45__cpo6cbeginE
	.align		8
        /*0028*/ 	.dword	_ZN40_INTERNAL_cf2c92c0_4_k_cu_863d3a28_161734cuda3std3__45__cpo4cendE
	.align		8
        /*0030*/ 	.dword	_ZN40_INTERNAL_cf2c92c0_4_k_cu_863d3a28_161734cuda3std3__442_GLOBAL__N__cf2c92c0_4_k_cu_863d3a28_161736ignoreE
	.align		8
        /*0038*/ 	.dword	_ZN40_INTERNAL_cf2c92c0_4_k_cu_863d3a28_161734cuda3std3__419piecewise_constructE
	.align		8
        /*0040*/ 	.dword	_ZN40_INTERNAL_cf2c92c0_4_k_cu_863d3a28_161734cuda3std3__48in_placeE
	.align		8
        /*0048*/ 	.dword	_ZN40_INTERNAL_cf2c92c0_4_k_cu_863d3a28_161734cuda3std6ranges3__45__cpo4swapE
	.align		8
        /*0050*/ 	.dword	_ZN40_INTERNAL_cf2c92c0_4_k_cu_863d3a28_161734cuda3std6ranges3__45__cpo9iter_moveE
	.align		8
        /*0058*/ 	.dword	_ZN40_INTERNAL_cf2c92c0_4_k_cu_863d3a28_161734cute7productE
	.align		8
        /*0060*/ 	.dword	_ZN40_INTERNAL_cf2c92c0_4_k_cu_863d3a28_161734cute1_E
	.align		8
        /*0068*/ 	.dword	$str$22
	.align		8
        /*0070*/ 	.dword	$str$23


//--------------------- .text._ZN7cutlass13device_kernelINS_4gemm6kernel13GemmUniversalIN4cute5tupleIJiiiiEEENS1_10collective13CollectiveMmaINS1_34MainloopSm90TmaGmmaWarpSpecializedILi2ENS5_IJNS4_1CILi1EEESB_SB_EEENS1_35KernelTmaWarpSpecializedCooperativeEEENS5_IJNSA_ILi128EEESF_SF_EEENS_10tfloat32_tENS5_IJlSB_lEEESH_SI_NS4_8TiledMMAINS4_8MMA_AtomIJNS4_4SM904GMMA30MMA_64x128x8_F32TF32TF32_SS_TNILNSM_7ScaleInE1ELSO_1EEEEEENS4_6LayoutINS5_IJNSA_ILi2EEESB_SB_EEENS5_IJSB_NSA_ILi0EEESU_EEEEENS5_IJNS4_10UnderscoreESX_SX_EEEEENS4_13SM90_TMA_LOADENS4_14ComposedLayoutINS4_7SwizzleILi3ELi4ELi3EEENS4_18smem_ptr_flag_bitsILi32EEENSR_INS5_IJNSA_ILi8EEENSA_ILi32EEEEEENS5_IJS17_SB_EEEEEEEvNS4_8identityES10_S1B_vS1C_EENS_8epilogue10collective6detail29Sm90TmaWarpSpecializedAdapterINS1F_15DefaultEpilogueISH_SI_SI_NS1E_6thread17LinearCombinationISH_Li1EffLNS1J_9ScaleType4KindE0ELNS_15FloatRoundStyleE2ESH_EENS1_15EpilogueDefaultEEEEEvvEEEEvNT_6ParamsE --------------------------
	.section	.text._ZN7cutlass13device_kernelINS_4gemm6kernel13GemmUniversalIN4cute5tupleIJiiiiEEENS1_10collective13CollectiveMmaINS1_34MainloopSm90TmaGmmaWarpSpecializedILi2ENS5_IJNS4_1CILi1EEESB_SB_EEENS1_35KernelTmaWarpSpecializedCooperativeEEENS5_IJNSA_ILi128EEESF_SF_EEENS_10tfloat32_tENS5_IJlSB_lEEESH_SI_NS4_8TiledMMAINS4_8MMA_AtomIJNS4_4SM904GMMA30MMA_64x128x8_F32TF32TF32_SS_TNILNSM_7ScaleInE1ELSO_1EEEEEENS4_6LayoutINS5_IJNSA_ILi2EEESB_SB_EEENS5_IJSB_NSA_ILi0EEESU_EEEEENS5_IJNS4_10UnderscoreESX_SX_EEEEENS4_13SM90_TMA_LOADENS4_14ComposedLayoutINS4_7SwizzleILi3ELi4ELi3EEENS4_18smem_ptr_flag_bitsILi32EEENSR_INS5_IJNSA_ILi8EEENSA_ILi32EEEEEENS5_IJS17_SB_EEEEEEEvNS4_8identityES10_S1B_vS1C_EENS_8epilogue10collective6detail29Sm90TmaWarpSpecializedAdapterINS1F_15DefaultEpilogueISH_SI_SI_NS1E_6thread17LinearCombinationISH_Li1EffLNS1J_9ScaleType4KindE0ELNS_15FloatRoundStyleE2ESH_EENS1_15EpilogueDefaultEEEEEvvEEEEvNT_6ParamsE,"ax",@progbits
	.align	128
.text._ZN7cutlass13device_kernelINS_4gemm6kernel13GemmUniversalIN4cute5tupleIJiiiiEEENS1_10collective13CollectiveMmaINS1_34MainloopSm90TmaGmmaWarpSpecializedILi2ENS5_IJNS4_1CILi1EEESB_SB_EEENS1_35KernelTmaWarpSpecializedCooperativeEEENS5_IJNSA_ILi128EEESF_SF_EEENS_10tfloat32_tENS5_IJlSB_lEEESH_SI_NS4_8TiledMMAINS4_8MMA_AtomIJNS4_4SM904GMMA30MMA_64x128x8_F32TF32TF32_SS_TNILNSM_7ScaleInE1ELSO_1EEEEEENS4_6LayoutINS5_IJNSA_ILi2EEESB_SB_EEENS5_IJSB_NSA_ILi0EEESU_EEEEENS5_IJNS4_10UnderscoreESX_SX_EEEEENS4_13SM90_TMA_LOADENS4_14ComposedLayoutINS4_7SwizzleILi3ELi4ELi3EEENS4_18smem_ptr_flag_bitsILi32EEENSR_INS5_IJNSA_ILi8EEENSA_ILi32EEEEEENS5_IJS17_SB_EEEEEEEvNS4_8identityES10_S1B_vS1C_EENS_8epilogue10collective6detail29Sm90TmaWarpSpecializedAdapterINS1F_15DefaultEpilogueISH_SI_SI_NS1E_6thread17LinearCombinationISH_Li1EffLNS1J_9ScaleType4KindE0ELNS_15FloatRoundStyleE2ESH_EENS1_15EpilogueDefaultEEEEEvvEEEEvNT_6ParamsE:
        .type           _ZN7cutlass13device_kernelINS_4gemm6kernel13GemmUniversalIN4cute5tupleIJiiiiEEENS1_10collective13CollectiveMmaINS1_34MainloopSm90TmaGmmaWarpSpecializedILi2ENS5_IJNS4_1CILi1EEESB_SB_EEENS1_35KernelTmaWarpSpecializedCooperativeEEENS5_IJNSA_ILi128EEESF_SF_EEENS_10tfloat32_tENS5_IJlSB_lEEESH_SI_NS4_8TiledMMAINS4_8MMA_AtomIJNS4_4SM904GMMA30MMA_64x128x8_F32TF32TF32_SS_TNILNSM_7ScaleInE1ELSO_1EEEEEENS4_6LayoutINS5_IJNSA_ILi2EEESB_SB_EEENS5_IJSB_NSA_ILi0EEESU_EEEEENS5_IJNS4_10UnderscoreESX_SX_EEEEENS4_13SM90_TMA_LOADENS4_14ComposedLayoutINS4_7SwizzleILi3ELi4ELi3EEENS4_18smem_ptr_flag_bitsILi32EEENSR_INS5_IJNSA_ILi8EEENSA_ILi32EEEEEENS5_IJS17_SB_EEEEEEEvNS4_8identityES10_S1B_vS1C_EENS_8epilogue10collective6detail29Sm90TmaWarpSpecializedAdapterINS1F_15DefaultEpilogueISH_SI_SI_NS1E_6thread17LinearCombinationISH_Li1EffLNS1J_9ScaleType4KindE0ELNS_15FloatRoundStyleE2ESH_EENS1_15EpilogueDefaultEEEEEvvEEEEvNT_6ParamsE,@function
        .size           _ZN7cutlass13device_kernelINS_4gemm6kernel13GemmUniversalIN4cute5tupleIJiiiiEEENS1_10collective13CollectiveMmaINS1_34MainloopSm90TmaGmmaWarpSpecializedILi2ENS5_IJNS4_1CILi1EEESB_SB_EEENS1_35KernelTmaWarpSpecializedCooperativeEEENS5_IJNSA_ILi128EEESF_SF_EEENS_10tfloat32_tENS5_IJlSB_lEEESH_SI_NS4_8TiledMMAINS4_8MMA_AtomIJNS4_4SM904GMMA30MMA_64x128x8_F32TF32TF32_SS_TNILNSM_7ScaleInE1ELSO_1EEEEEENS4_6LayoutINS5_IJNSA_ILi2EEESB_SB_EEENS5_IJSB_NSA_ILi0EEESU_EEEEENS5_IJNS4_10UnderscoreESX_SX_EEEEENS4_13SM90_TMA_LOADENS4_14ComposedLayoutINS4_7SwizzleILi3ELi4ELi3EEENS4_18smem_ptr_flag_bitsILi32EEENSR_INS5_IJNSA_ILi8EEENSA_ILi32EEEEEENS5_IJS17_SB_EEEEEEEvNS4_8identityES10_S1B_vS1C_EENS_8epilogue10collective6detail29Sm90TmaWarpSpecializedAdapterINS1F_15DefaultEpilogueISH_SI_SI_NS1E_6thread17LinearCombinationISH_Li1EffLNS1J_9ScaleType4KindE0ELNS_15FloatRoundStyleE2ESH_EENS1_15EpilogueDefaultEEEEEvvEEEEvNT_6ParamsE,(.L_x_190 - _ZN7cutlass13device_kernelINS_4gemm6kernel13GemmUniversalIN4cute5tupleIJiiiiEEENS1_10collective13CollectiveMmaINS1_34MainloopSm90TmaGmmaWarpSpecializedILi2ENS5_IJNS4_1CILi1EEESB_SB_EEENS1_35KernelTmaWarpSpecializedCooperativeEEENS5_IJNSA_ILi128EEESF_SF_EEENS_10tfloat32_tENS5_IJlSB_lEEESH_SI_NS4_8TiledMMAINS4_8MMA_AtomIJNS4_4SM904GMMA30MMA_64x128x8_F32TF32TF32_SS_TNILNSM_7ScaleInE1ELSO_1EEEEEENS4_6LayoutINS5_IJNSA_ILi2EEESB_SB_EEENS5_IJSB_NSA_ILi0EEESU_EEEEENS5_IJNS4_10UnderscoreESX_SX_EEEEENS4_13SM90_TMA_LOADENS4_14ComposedLayoutINS4_7SwizzleILi3ELi4ELi3EEENS4_18smem_ptr_flag_bitsILi32EEENSR_INS5_IJNSA_ILi8EEENSA_ILi32EEEEEENS5_IJS17_SB_EEEEEEEvNS4_8identityES10_S1B_vS1C_EENS_8epilogue10collective6detail29Sm90TmaWarpSpecializedAdapterINS1F_15DefaultEpilogueISH_SI_SI_NS1E_6thread17LinearCombinationISH_Li1EffLNS1J_9ScaleType4KindE0ELNS_15FloatRoundStyleE2ESH_EENS1_15EpilogueDefaultEEEEEvvEEEEvNT_6ParamsE)
        .other          _ZN7cutlass13device_kernelINS_4gemm6kernel13GemmUniversalIN4cute5tupleIJiiiiEEENS1_10collective13CollectiveMmaINS1_34MainloopSm90TmaGmmaWarpSpecializedILi2ENS5_IJNS4_1CILi1EEESB_SB_EEENS1_35KernelTmaWarpSpecializedCooperativeEEENS5_IJNSA_ILi128EEESF_SF_EEENS_10tfloat32_tENS5_IJlSB_lEEESH_SI_NS4_8TiledMMAINS4_8MMA_AtomIJNS4_4SM904GMMA30MMA_64x128x8_F32TF32TF32_SS_TNILNSM_7ScaleInE1ELSO_1EEEEEENS4_6LayoutINS5_IJNSA_ILi2EEESB_SB_EEENS5_IJSB_NSA_ILi0EEESU_EEEEENS5_IJNS4_10UnderscoreESX_SX_EEEEENS4_13SM90_TMA_LOADENS4_14ComposedLayoutINS4_7SwizzleILi3ELi4ELi3EEENS4_18smem_ptr_flag_bitsILi32EEENSR_INS5_IJNSA_ILi8EEENSA_ILi32EEEEEENS5_IJS17_SB_EEEEEEEvNS4_8identityES10_S1B_vS1C_EENS_8epilogue10collective6detail29Sm90TmaWarpSpecializedAdapterINS1F_15DefaultEpilogueISH_SI_SI_NS1E_6thread17LinearCombinationISH_Li1EffLNS1J_9ScaleType4KindE0ELNS_15FloatRoundStyleE2ESH_EENS1_15EpilogueDefaultEEEEEvvEEEEvNT_6ParamsE,@"STO_CUDA_ENTRY STV_DEFAULT"
_ZN7cutlass13device_kernelINS_4gemm6kernel13GemmUniversalIN4cute5tupleIJiiiiEEENS1_10collective13CollectiveMmaINS1_34MainloopSm90TmaGmmaWarpSpecializedILi2ENS5_IJNS4_1CILi1EEESB_SB_EEENS1_35KernelTmaWarpSpecializedCooperativeEEENS5_IJNSA_ILi128EEESF_SF_EEENS_10tfloat32_tENS5_IJlSB_lEEESH_SI_NS4_8TiledMMAINS4_8MMA_AtomIJNS4_4SM904GMMA30MMA_64x128x8_F32TF32TF32_SS_TNILNSM_7ScaleInE1ELSO_1EEEEEENS4_6LayoutINS5_IJNSA_ILi2EEESB_SB_EEENS5_IJSB_NSA_ILi0EEESU_EEEEENS5_IJNS4_10UnderscoreESX_SX_EEEEENS4_13SM90_TMA_LOADENS4_14ComposedLayoutINS4_7SwizzleILi3ELi4ELi3EEENS4_18smem_ptr_flag_bitsILi32EEENSR_INS5_IJNSA_ILi8EEENSA_ILi32EEEEEENS5_IJS17_SB_EEEEEEEvNS4_8identityES10_S1B_vS1C_EENS_8epilogue10collective6detail29Sm90TmaWarpSpecializedAdapterINS1F_15DefaultEpilogueISH_SI_SI_NS1E_6thread17LinearCombinationISH_Li1EffLNS1J_9ScaleType4KindE0ELNS_15FloatRoundStyleE2ESH_EENS1_15EpilogueDefaultEEEEEvvEEEEvNT_6ParamsE:
[----:B------:R-:W0:Y:S01]  /*0000*/  LDC R1, c[0x0][0x28] ;  /* 0x00000a00ff017b82 */ /* 0x000e220000000800 */
[----:B------:R-:W1:Y:S01]  /*0010*/  S2R R4, SR_TID.X ;  /* 0x0000000000047919 */ /* 0x000e620000002100 */
[----:B------:R-:W-:Y:S01]  /*0020*/  ELECT P0, URZ, PT ;  /* 0x00000000003f782f */ /* 0x000fe20003800000 */
[----:B------:R-:W-:Y:S01]  /*0030*/  BSSY B0, `(.L_x_0) ;  /* 0x000000f000007945 */ /* 0x000fe20003800000 */
[--C-:B-1----:R-:W-:Y:S02]  /*0040*/  SHF.R.U32.HI R0, RZ, 0x5, R4.reuse ;  /* 0x00000005ff007819 */ /* 0x102fe40000011604 */
[----:B------:R-:W-:-:S03]  /*0050*/  SHF.R.U32.HI R14, RZ, 0x7, R4 ;  /* 0x00000007ff0e7819 */ /* 0x000fc60000011604 */
[----:B------:R-:W1:Y:S04]  /*0060*/  SHFL.IDX PT, R5, R0, RZ, 0x1f ;  /* 0x00001fff00057589 */ /* 0x000e6800000e0000 */
[----:B------:R2:W3:Y:S01]  /*0070*/  SHFL.IDX PT, R10, R14, RZ, 0x1f ;  /* 0x00001fff0e0a7589 */ /* 0x0004e200000e0000 */
[----:B-1----:R-:W-:-:S13]  /*0080*/  ISETP.NE.OR P0, PT, R5, RZ, !P0 ;  /* 0x000000ff0500720c */ /* 0x002fda0004705670 */
[----:B0-23--:R-:W-:Y:S05]  /*0090*/  @P0 BRA `(.L_x_1) ;  /* 0x0000000000200947 */ /* 0x00dfea0003800000 */
[----:B------:R-:W-:Y:S02]  /*00a0*/  ULDC.64 UR4, c[0x0][0x198] ;  /* 0x0000660000047ab9 */ /* 0x000fe40000000a00 */
[----:B------:R-:W-:Y:S02]  /*00b0*/  UIADD3 UR6, UP0, UR4, 0xf0, URZ ;  /* 0x000000f004067890 */ /* 0x000fe4000ff1e03f */
[----:B------:R-:W-:Y:S02]  /*00c0*/  UIADD3 UR4, UP1, UR4, 0x1f0, URZ ;  /* 0x000001f004047890 */ /* 0x000fe4000ff3e03f */
[----:B------:R-:W-:Y:S02]  /*00d0*/  UIADD3.X UR7, URZ, UR5, URZ, UP0, !UPT ;  /* 0x000000053f077290 */ /* 0x000fe400087fe43f */
[----:B------:R-:W-:-:S07]  /*00e0*/  UIADD3.X UR5, URZ, UR5, URZ, UP1, !UPT ;  /* 0x000000053f057290 */ /* 0x000fce0008ffe43f */
[----:B------:R0:W-:Y:S02]  /*00f0*/  UTMACCTL.PF [UR6] ;  /* 0x00000000060079b9 */ /* 0x0001e40008040000 */
[----:B------:R0:W-:Y:S02]  /*0100*/  UTMACCTL.PF [UR4] ;  /* 0x00000000040079b9 */ /* 0x0001e40008040000 */
[----:B0-----:R-:W-:Y:S01]  /*0110*/  NOP ;  /* 0x0000000000007918 */ /* 0x001fe20000000000 */
.L_x_1:
[----:B------:R-:W-:Y:S05]  /*0120*/  BSYNC B0 ;  /* 0x0000000000007941 */ /* 0x000fea0003800000 */
.L_x_0:
[----:B------:R-:W0:Y:S02]  /*0130*/  SHFL.IDX PT, R2, R0, RZ, 0x1f ;  /* 0x00001fff00027589 */ /* 0x000e2400000e0000 */
[----:B0-----:R-:W-:-:S13]  /*0140*/  ISETP.NE.AND P0, PT, R2, RZ, PT ;  /* 0x000000ff0200720c */ /* 0x001fda0003f05270 */
[----:B------:R-:W-:Y:S05]  /*0150*/  @P0 BRA `(.L_x_2) ;  /* 0x0000000000480947 */ /* 0x000fea0003800000 */
[----:B------:R-:W0:Y:S01]  /*0160*/  S2UR UR8, SR_CgaCtaId ;  /* 0x00000000000879c3 */ /* 0x000e220000008800 */
[----:B------:R-:W-:Y:S01]  /*0170*/  UMOV UR4, 0x400 ;  /* 0x0000040000047882 */ /* 0x000fe20000000000 */
[----:B------:R-:W-:Y:S01]  /*0180*/  UMOV UR5, 0x1 ;  /* 0x0000000100057882 */ /* 0x000fe20000000000 */
[----:B------:R-:W-:Y:S01]  /*0190*/  UMOV UR6, 0x100 ;  /* 0x0000010000067882 */ /* 0x000fe20000000000 */
[----:B------:R-:W-:Y:S01]  /*01a0*/  ELECT P0, URZ, PT ;  /* 0x00000000003f782f */ /* 0x000fe20003800000 */
[----:B------:R-:W-:-:S04]  /*01b0*/  UIADD3 UR6, -UR6, 0x100000, URZ ;  /* 0x0010000006067890 */ /* 0x000fc8000fffe13f */
[----:B------:R-:W-:Y:S02]  /*01c0*/  USHF.L.U32 UR7, UR6, 0xb, URZ ;  /* 0x0000000b06077899 */ /* 0x000fe4000800063f */
[----:B------:R-:W-:Y:S02]  /*01d0*/  USHF.L.U32 UR6, UR6, 0x1, URZ ;  /* 0x0000000106067899 */ /* 0x000fe4000800063f */
[----:B0-----:R-:W-:Y:S02]  /*01e0*/  ULEA UR8, UR8, UR4, 0x18 ;  /* 0x0000000408087291 */ /* 0x001fe4000f8ec03f */
[----:B------:R-:W-:-:S04]  /*01f0*/  UIADD3 UR4, -UR5, 0x100000, URZ ;  /* 0x0010000005047890 */ /* 0x000fc8000fffe13f */
[----:B------:R-:W-:Y:S02]  /*0200*/  USHF.L.U32 UR5, UR4, 0xb, URZ ;  /* 0x0000000b04057899 */ /* 0x000fe4000800063f */
[----:B------:R-:W-:Y:S01]  /*0210*/  USHF.L.U32 UR4, UR4, 0x1, URZ ;  /* 0x0000000104047899 */ /* 0x000fe2000800063f */
[----:B------:R-:W0:Y:S11]  /*0220*/  FENCE.VIEW.ASYNC.S ;  /* 0x00000000000073c6 */ /* 0x000e360000000000 */
[----:B0-----:R0:W1:Y:S01]  /*0230*/  SYNCS.EXCH.64 URZ, [UR8], UR4 ;  /* 0x00000004083f75b2 */ /* 0x0010620008000100 */
[----:B------:R0:W2:Y:S01]  /*0240*/  SYNCS.EXCH.64 URZ, [UR8+0x10], UR6 ;  /* 0x00001006083f75b2 */ /* 0x0000a20008000100 */
[----:B------:R0:W3:Y:S01]  /*0250*/  SYNCS.EXCH.64 URZ, [UR8+0x8], UR4 ;  /* 0x00000804083f75b2 */ /* 0x0000e20008000100 */
[----:B------:R0:W4:Y:S01]  /*0260*/  SYNCS.EXCH.64 URZ, [UR8+0x18], UR6 ;  /* 0x00001806083f75b2 */ /* 0x0001220008000100 */
[----:B------:R-:W-:Y:S01]  /*0270*/  NOP ;  /* 0x0000000000007918 */ /* 0x000fe20000000000 */
.L_x_2:
[----:B------:R-:W5:Y:S01]  /*0280*/  SHFL.IDX PT, R0, R0, RZ, 0x1f ;  /* 0x00001fff00007589 */ /* 0x000f6200000e0000 */
[----:B------:R-:W-:Y:S01]  /*0290*/  ELECT P0, URZ, PT ;  /* 0x00000000003f782f */ /* 0x000fe20003800000 */
[----:B------:R-:W1:Y:S01]  /*02a0*/  LDC R2, c[0x0][0x65c] ;  /* 0x00019700ff027b82 */ /* 0x000e620000000800 */
[----:B0-----:R-:W-:Y:S01]  /*02b0*/  UMOV UR4, 0x20 ;  /* 0x0000002000047882 */ /* 0x001fe20000000000 */
[----:B------:R-:W0:Y:S01]  /*02c0*/  S2R R3, SR_CTAID.Y ;  /* 0x0000000000037919 */ /* 0x000e220000002600 */
[----:B------:R-:W-:Y:S01]  /*02d0*/  NOP ;  /* 0x0000000000007918 */ /* 0x000fe20000000000 */
[----:B------:R-:W-:Y:S01]  /*02e0*/  ISETP.NE.AND P2, PT, R10, RZ, PT ;  /* 0x000000ff0a00720c */ /* 0x000fe20003f45270 */
[----:B------:R-:W-:Y:S01]  /*02f0*/  NOP ;  /* 0x0000000000007918 */ /* 0x000fe20000000000 */
[----:B------:R-:W2:Y:S01]  /*0300*/  S2R R6, SR_CTAID.X ;  /* 0x0000000000067919 */ /* 0x000ea20000002500 */
[----:B------:R-:W-:Y:S01]  /*0310*/  IMAD.MOV.U32 R7, RZ, RZ, RZ ;  /* 0x000000ffff077224 */ /* 0x000fe200078e00ff */
[----:B-----5:R-:W-:-:S02]  /*0320*/  ISETP.NE.OR P0, PT, R0, RZ, !P0 ;  /* 0x000000ff0000720c */ /* 0x020fc40004705670 */
[----:B-1----:R-:W-:-:S04]  /*0330*/  ISETP.NE.AND P3, PT, R2, 0x1, PT ;  /* 0x000000010200780c */ /* 0x002fc80003f65270 */
[----:B------:R-:W-:Y:S02]  /*0340*/  P2R R0, PR, RZ, 0x8 ;  /* 0x00000008ff007803 */ /* 0x000fe40000000000 */
[----:B------:R-:W-:-:S04]  /*0350*/  SHF.R.S32.HI R0, RZ, 0x1f, R5 ;  /* 0x0000001fff007819 */ /* 0x000fc80000011405 */
[----:B------:R-:W-:Y:S01]  /*0360*/  LEA.HI R0, R0, R5, RZ, 0x2 ;  /* 0x0000000500007211 */ /* 0x000fe200078f10ff */
[----:B------:R-:W-:Y:S01]  /*0370*/  VOTEU.ALL UP0, P0 ;  /* 0x00000000003f7886 */ /* 0x000fe20000000000 */
[----:B------:R-:W-:Y:S01]  /*0380*/  VOTEU.ALL UP1, P0 ;  /* 0x00000000003f7886 */ /* 0x000fe20000020000 */
[----:B------:R-:W2:Y:S01]  /*0390*/  @P3 LDC R17, c[0x0][0x10] ;  /* 0x00000400ff113b82 */ /* 0x000ea20000000800 */
[----:B------:R-:W-:Y:S01]  /*03a0*/  LOP3.LUT R0, R0, 0xfffffffc, RZ, 0xc0, !PT ;  /* 0xfffffffc00007812 */ /* 0x000fe200078ec0ff */
[----:B0-----:R-:W-:Y:S01]  /*03b0*/  @P3 IMAD.MOV.U32 R8, RZ, RZ, R3 ;  /* 0x000000ffff083224 */ /* 0x001fe200078e0003 */
[----:B------:R-:W-:Y:S01]  /*03c0*/  @!UP0 UMOV UR6, 0x400 ;  /* 0x0000040000068882 */ /* 0x000fe20000000000 */
[----:B------:R-:W-:-:S04]  /*03d0*/  @!UP0 UIADD3 UR4, -UR4, 0x100000, URZ ;  /* 0x0010000004048890 */ /* 0x000fc8000fffe13f */
[----:B------:R-:W-:Y:S02]  /*03e0*/  @!UP0 USHF.L.U32 UR5, UR4, 0xb, URZ ;  /* 0x0000000b04058899 */ /* 0x000fe4000800063f */
[----:B------:R-:W-:Y:S01]  /*03f0*/  @!UP0 USHF.L.U32 UR4, UR4, 0x1, URZ ;  /* 0x0000000104048899 */ /* 0x000fe2000800063f */
[----:B------:R-:W-:Y:S02]  /*0400*/  @P3 IMAD.MOV.U32 R9, RZ, RZ, RZ ;  /* 0x000000ffff093224 */ /* 0x000fe400078e00ff */
[----:B------:R-:W-:Y:S01]  /*0410*/  IMAD.IADD R0, R5, 0x1, -R0 ;  /* 0x0000000105007824 */ /* 0x000fe200078e0a00 */
[----:B------:R-:W0:Y:S01]  /*0420*/  @!UP0 S2UR UR7, SR_CgaCtaId ;  /* 0x00000000000789c3 */ /* 0x000e220000008800 */
[----:B------:R-:W-:-:S03]  /*0430*/  @P3 IMAD.MOV.U32 R5, RZ, RZ, RZ ;  /* 0x000000ffff053224 */ /* 0x000fc600078e00ff */
[----:B------:R-:W-:-:S04]  /*0440*/  ISETP.NE.AND P1, PT, R0, 0x3, PT ;  /* 0x000000030000780c */ /* 0x000fc80003f25270 */
[----:B------:R-:W1:Y:S01]  /*0450*/  @!P3 LDC R11, c[0x0][0xc] ;  /* 0x00000300ff0bbb82 */ /* 0x000e620000000800 */
[----:B--2---:R-:W-:-:S04]  /*0460*/  @P3 IMAD.WIDE.U32 R16, R6, R17, R8 ;  /* 0x0000001106103225 */ /* 0x004fc800078e0008 */
[----:B------:R-:W-:Y:S01]  /*0470*/  @P3 IMAD.IADD R17, R17, 0x1, R5 ;  /* 0x0000000111113824 */ /* 0x000fe200078e0205 */
[----:B------:R-:W-:Y:S01]  /*0480*/  LOP3.LUT R5, R4, 0x7f, RZ, 0xc0, !PT ;  /* 0x0000007f04057812 */ /* 0x000fe200078ec0ff */
[----:B0-----:R-:W-:Y:S01]  /*0490*/  @!UP0 ULEA UR8, UR7, UR6, 0x18 ;  /* 0x0000000607088291 */ /* 0x001fe2000f8ec03f */
[----:B------:R-:W-:Y:S02]  /*04a0*/  VOTEU.ALL UP0, P0 ;  /* 0x00000000003f7886 */ /* 0x000fe40000000000 */
[----:B------:R-:W-:Y:S01]  /*04b0*/  ULDC UR6, c[0x0][0xc] ;  /* 0x0000030000067ab9 */ /* 0x000fe20000000800 */
[----:B------:R-:W-:Y:S01]  /*04c0*/  ISETP.EQ.OR P0, PT, R0, RZ, !P1 ;  /* 0x000000ff0000720c */ /* 0x000fe20004f02670 */
[----:B------:R-:W-:-:S03]  /*04d0*/  ULDC UR7, c[0x0][0x10] ;  /* 0x0000040000077ab9 */ /* 0x000fc60000000800 */
[C---:B------:R-:W-:Y:S01]  /*04e0*/  ISETP.EQ.AND P0, PT, R10.reuse, RZ, P0 ;  /* 0x000000ff0a00720c */ /* 0x040fe20000702270 */
[----:B------:R-:W-:Y:S02]  /*04f0*/  VIADD R10, R10, 0xffffffff ;  /* 0xffffffff0a0a7836 */ /* 0x000fe40000000000 */
[----:B-1----:R-:W-:Y:S01]  /*0500*/  @!P3 IMAD.WIDE.U32 R8, R11, R3, R6 ;  /* 0x000000030b08b225 */ /* 0x002fe200078e0006 */
[----:B------:R-:W0:Y:S02]  /*0510*/  FENCE.VIEW.ASYNC.S ;  /* 0x00000000000073c6 */ /* 0x000e240000000000 */
[----:B0-----:R-:W3:Y:S01]  /*0520*/  @!UP0 SYNCS.EXCH.64 URZ, [UR8+0x30], UR4 ;  /* 0x00003004083f85b2 */ /* 0x001ee20008000100 */
[----:B------:R-:W-:Y:S02]  /*0530*/  SEL R18, RZ, 0x1, !P0 ;  /* 0x00000001ff127807 */ /* 0x000fe40004000000 */
[----:B------:R-:W-:Y:S01]  /*0540*/  ISETP.GE.U32.AND P1, PT, R10, 0x2, PT ;  /* 0x000000020a00780c */ /* 0x000fe20003f26070 */
[----:B------:R-:W-:-:S02]  /*0550*/  @!P3 IMAD.MOV.U32 R16, RZ, RZ, R8 ;  /* 0x000000ffff10b224 */ /* 0x000fc400078e0008 */
[----:B------:R-:W-:Y:S01]  /*0560*/  @!P3 IMAD.MOV.U32 R17, RZ, RZ, R9 ;  /* 0x000000ffff11b224 */ /* 0x000fe200078e0009 */
[----:B------:R-:W-:Y:S01]  /*0570*/  SEL R18, R18, 0x2, P1 ;  /* 0x0000000212127807 */ /* 0x000fe20000800000 */
[----:B------:R0:W3:Y:S01]  /*0580*/  @!UP1 SYNCS.EXCH.64 URZ, [UR8+0x38], UR4 ;  /* 0x00003804083f95b2 */ /* 0x0000e20008000100 */
[----:B------:R-:W-:Y:S01]  /*0590*/  NOP ;  /* 0x0000000000007918 */ /* 0x000fe20000000000 */
[----:B0-----:R-:W-:-:S03]  /*05a0*/  UIMAD.WIDE.U32 UR4, UR6, UR7, URZ ;  /* 0x00000007060472a5 */ /* 0x001fc6000f8e003f */
[----:B------:R-:W-:Y:S02]  /*05b0*/  ULDC UR6, c[0x0][0x14] ;  /* 0x0000050000067ab9 */ /* 0x000fe40000000800 */
[----:B------:R-:W-:Y:S02]  /*05c0*/  UIMAD.WIDE.U32 UR38, UR4, UR6, URZ ;  /* 0x00000006042672a5 */ /* 0x000fe4000f8e003f */
[----:B------:R-:W-:-:S04]  /*05d0*/  UIMAD UR37, UR5, UR6, URZ ;  /* 0x00000006052572a4 */ /* 0x000fc8000f8e023f */
[----:B------:R-:W-:Y:S01]  /*05e0*/  UIADD3 UR37, UR39, UR37, URZ ;  /* 0x0000002527257290 */ /* 0x000fe2000fffe03f */
[----:B---34-:R-:W-:Y:S06]  /*05f0*/  BAR.SYNC.DEFER_BLOCKING 0x0 ;  /* 0x0000000000007b1d */ /* 0x018fec0000010000 */
[----:B------:R-:W-:Y:S05]  /*0600*/  @!P2 BRA `(.L_x_3) ;  /* 0x000000680040a947 */ /* 0x000fea0003800000 */
[----:B------:R-:W-:-:S13]  /*0610*/  ISETP.GT.U32.AND P0, PT, R10, 0x1, PT ;  /* 0x000000010a00780c */ /* 0x000fda0003f04070 */
[----:B------:R-:W-:Y:S05]  /*0620*/  @P0 EXIT ;  /* 0x000000000000094d */ /* 0x000fea0003800000 */
[----:B------:R-:W-:Y:S01]  /*0630*/  ULDC.64 UR4, c[0x0][0x650] ;  /* 0x0001940000047ab9 */ /* 0x000fe20000000a00 */
[----:B------:R-:W-:Y:S01]  /*0640*/  PRMT R0, RZ, 0x7610, R0 ;  /* 0x00007610ff007816 */ /* 0x000fe20000000000 */
[----:B------:R-:W-:Y:S01]  /*0650*/  IMAD.MOV.U32 R101, RZ, RZ, -0x1 ;  /* 0xffffffffff657424 */ /* 0x000fe200078e00ff */
[----:B------:R-:W-:Y:S01]  /*0660*/  ISETP.GE.U32.AND P0, PT, R16, UR4, PT ;  /* 0x0000000410007c0c */ /* 0x000fe2000bf06070 */
[----:B------:R-:W-:Y:S02]  /*0670*/  IMAD.MOV.U32 R100, RZ, RZ, -0x1 ;  /* 0xffffffffff647424 */ /* 0x000fe400078e00ff */
[----:B------:R-:W-:Y:S01]  /*0680*/  IMAD.MOV.U32 R99, RZ, RZ, -0x1 ;  /* 0xffffffffff637424 */ /* 0x000fe200078e00ff */
[----:B------:R-:W-:-:S13]  /*0690*/  ISETP.GE.U32.AND.EX P0, PT, R17, UR5, PT, P0 ;  /* 0x0000000511007c0c */ /* 0x000fda000bf06100 */
[----:B------:R-:W-:Y:S05]  /*06a0*/  @P0 BRA `(.L_x_4) ;  /* 0x0000000400540947 */ /* 0x000fea0003800000 */
[----:B------:R-:W0:Y:S01]  /*06b0*/  LDC.64 R20, c[0x0][0x628] ;  /* 0x00018a00ff147b82 */ /* 0x000e220000000a00 */
[----:B------:R-:W-:Y:S02]  /*06c0*/  IMAD.MOV.U32 R8, RZ, RZ, R16 ;  /* 0x000000ffff087224 */ /* 0x000fe400078e0010 */
[----:B------:R-:W-:-:S05]  /*06d0*/  IMAD.MOV.U32 R9, RZ, RZ, R17 ;  /* 0x000000ffff097224 */ /* 0x000fca00078e0011 */
[----:B------:R-:W1:Y:S08]  /*06e0*/  LDC R0, c[0x0][0x630] ;  /* 0x00018c00ff007b82 */ /* 0x000e700000000800 */
[----:B------:R-:W2:Y:S01]  /*06f0*/  LDC.64 R22, c[0x0][0x620] ;  /* 0x00018800ff167b82 */ /* 0x000ea20000000a00 */
[----:B0-----:R-:W-:-:S04]  /*0700*/  ISETP.NE.U32.AND P0, PT, R20, RZ, PT ;  /* 0x000000ff1400720c */ /* 0x001fc80003f05070 */
[----:B------:R-:W-:-:S13]  /*0710*/  ISETP.NE.AND.EX P0, PT, R21, RZ, PT, P0 ;  /* 0x000000ff1500720c */ /* 0x000fda0003f05300 */
[----:B-12---:R-:W-:Y:S05]  /*0720*/  @!P0 BRA `(.L_x_5) ;  /* 0x0000000000288947 */ /* 0x006fea0003800000 */
[----:B------:R-:W0:Y:S02]  /*0730*/  LDC R13, c[0x0][0x634] ;  /* 0x00018d00ff0d7b82 */ /* 0x000e240000000800 */
[----:B0-----:R-:W-:-:S05]  /*0740*/  IADD3 R13, P0, R16, R13, RZ ;  /* 0x0000000d100d7210 */ /* 0x001fca0007f1e0ff */
[----:B------:R-:W-:-:S04]  /*0750*/  IMAD.X R15, RZ, RZ, R17, P0 ;  /* 0x000000ffff0f7224 */ /* 0x000fc800000e0611 */
[----:B------:R-:W-:-:S04]  /*0760*/  IMAD.WIDE.U32 R8, R15, R20, RZ ;  /* 0x000000140f087225 */ /* 0x000fc800078e00ff */
[----:B------:R-:W-:-:S04]  /*0770*/  IMAD.WIDE.U32 R10, P0, R13, R21, R8 ;  /* 0x000000150d0a7225 */ /* 0x000fc80007800008 */
[----:B------:R-:W-:-:S04]  /*0780*/  IMAD.WIDE.U32 R8, R13, R20, RZ ;  /* 0x000000140d087225 */ /* 0x000fc800078e00ff */
[----:B------:R-:W-:Y:S01]  /*0790*/  IMAD.X R13, RZ, RZ, RZ, P0 ;  /* 0x000000ffff0d7224 */ /* 0x000fe200000e06ff */
[----:B------:R-:W-:Y:S01]  /*07a0*/  IADD3 RZ, P0, R9, R10, RZ ;  /* 0x0000000a09ff7210 */ /* 0x000fe20007f1e0ff */
[----:B------:R-:W-:-:S04]  /*07b0*/  IMAD.MOV.U32 R12, RZ, RZ, R11 ;  /* 0x000000ffff0c7224 */ /* 0x000fc800078e000b */
[----:B------:R-:W-:-:S08]  /*07c0*/  IMAD.WIDE.U32.X R8, R15, R21, R12, P0 ;  /* 0x000000150f087225 */ /* 0x000fd000000e040c */
.L_x_5:
[-CC-:B------:R-:W-:Y:S01]  /*07d0*/  SHF.R.U64 R99, R8, R0.reuse, R9.reuse ;  /* 0x0000000008637219 */ /* 0x180fe20000001209 */
[----:B------:R-:W0:Y:S01]  /*07e0*/  LDC R12, c[0x0][0x618] ;  /* 0x00018600ff0c7b82 */ /* 0x000e220000000800 */
[----:B------:R-:W-:Y:S01]  /*07f0*/  SHF.R.U32.HI R7, RZ, R0, R9 ;  /* 0x00000000ff077219 */ /* 0x000fe20000011609 */
[----:B------:R-:W-:Y:S01]  /*0800*/  ULDC UR4, c[0x0][0x150] ;  /* 0x0000540000047ab9 */ /* 0x000fe20000000800 */
[----:B------:R-:W-:Y:S02]  /*0810*/  IADD3 R11, P0, RZ, -R99, RZ ;  /* 0x80000063ff0b7210 */ /* 0x000fe40007f1e0ff */
[----:B------:R-:W-:-:S03]  /*0820*/  I2FP.F32.U32 R0, R6 ;  /* 0x0000000600007245 */ /* 0x000fc60000201000 */
[----:B------:R-:W1:Y:S01]  /*0830*/  LDC.64 R30, c[0x0][0x640] ;  /* 0x00019000ff1e7b82 */ /* 0x000e620000000a00 */
[----:B------:R-:W-:Y:S02]  /*0840*/  IMAD.X R13, RZ, RZ, ~R7, P0 ;  /* 0x000000ffff0d7224 */ /* 0x000fe400000e0e07 */
[----:B------:R-:W-:Y:S01]  /*0850*/  FMUL R0, R0, UR4 ;  /* 0x0000000400007c20 */ /* 0x000fe20008400000 */
[----:B------:R-:W-:Y:S01]  /*0860*/  IMAD.WIDE.U32 R8, R11, R22, R16 ;  /* 0x000000160b087225 */ /* 0x000fe200078e0010 */
[----:B------:R-:W-:-:S03]  /*0870*/  ULDC UR4, c[0x0][0x154] ;  /* 0x0000550000047ab9 */ /* 0x000fc60000000800 */
[----:B------:R-:W-:Y:S01]  /*0880*/  IMAD R10, R13, R22, RZ ;  /* 0x000000160d0a7224 */ /* 0x000fe200078e02ff */
[----:B------:R-:W2:Y:S01]  /*0890*/  LDC R7, c[0x0][0x144] ;  /* 0x00005100ff077b82 */ /* 0x000ea20000000800 */
[----:B------:R-:W3:Y:S02]  /*08a0*/  F2I.U32.TRUNC.NTZ R0, R0 ;  /* 0x0000000000007305 */ /* 0x000ee4000020f000 */
[----:B------:R-:W-:-:S04]  /*08b0*/  IMAD R11, R11, R23, R10 ;  /* 0x000000170b0b7224 */ /* 0x000fc800078e020a */
[----:B------:R-:W-:Y:S01]  /*08c0*/  IMAD.IADD R9, R9, 0x1, R11 ;  /* 0x0000000109097824 */ /* 0x000fe200078e020b */
[----:B------:R-:W4:Y:S01]  /*08d0*/  LDC R24, c[0x0][0x608] ;  /* 0x00018200ff187b82 */ /* 0x000f220000000800 */
[----:B------:R-:W-:-:S03]  /*08e0*/  IMAD.MOV.U32 R11, RZ, RZ, -0x1 ;  /* 0xffffffffff0b7424 */ /* 0x000fc600078e00ff */
[-CC-:B0-----:R-:W-:Y:S02]  /*08f0*/  SHF.R.U64 R22, R8, R12.reuse, R9.reuse ;  /* 0x0000000c08167219 */ /* 0x181fe40000001209 */
[----:B------:R-:W-:Y:S02]  /*0900*/  I2FP.F32.U32 R8, R3 ;  /* 0x0000000300087245 */ /* 0x000fe40000201000 */
[----:B------:R-:W0:Y:S01]  /*0910*/  LDC R28, c[0x0][0x658] ;  /* 0x00019600ff1c7b82 */ /* 0x000e220000000800 */
[----:B-1----:R-:W-:Y:S01]  /*0920*/  ISETP.NE.U32.AND P0, PT, R30, RZ, PT ;  /* 0x000000ff1e00720c */ /* 0x002fe20003f05070 */
[----:B---3--:R-:W-:Y:S02]  /*0930*/  IMAD.MOV R10, RZ, RZ, -R0 ;  /* 0x000000ffff0a7224 */ /* 0x008fe400078e0a00 */
[----:B------:R-:W-:Y:S01]  /*0940*/  FMUL R8, R8, UR4 ;  /* 0x0000000408087c20 */ /* 0x000fe20008400000 */
[----:B------:R-:W-:Y:S02]  /*0950*/  SHF.R.U32.HI R9, RZ, R12, R9 ;  /* 0x0000000cff097219 */ /* 0x000fe40000011609 */
[----:B------:R-:W-:Y:S01]  /*0960*/  ISETP.NE.AND.EX P0, PT, R31, RZ, PT, P0 ;  /* 0x000000ff1f00720c */ /* 0x000fe20003f05300 */
[----:B------:R1:W3:Y:S01]  /*0970*/  F2I.U32.TRUNC.NTZ R15, R8 ;  /* 0x00000008000f7305 */ /* 0x0002e2000020f000 */
[----:B------:R-:W1:Y:S01]  /*0980*/  LDC R20, c[0x0][0x148] ;  /* 0x00005200ff147b82 */ /* 0x000e620000000800 */
[----:B--2---:R-:W-:-:S07]  /*0990*/  IMAD R0, R7, R10, R6 ;  /* 0x0000000a07007224 */ /* 0x004fce00078e0206 */
[----:B------:R-:W2:Y:S01]  /*09a0*/  LDC R26, c[0x0][0x600] ;  /* 0x00018000ff1a7b82 */ /* 0x000ea20000000800 */
[-CC-:B----4-:R-:W-:Y:S02]  /*09b0*/  SHF.R.U64 R32, R22, R24.reuse, R9.reuse ;  /* 0x0000001816207219 */ /* 0x190fe40000001209 */
[----:B------:R-:W-:Y:S01]  /*09c0*/  SHF.R.U32.HI R7, RZ, R24, R9 ;  /* 0x00000018ff077219 */ /* 0x000fe20000011609 */
[----:B------:R-:W-:-:S04]  /*09d0*/  IMAD.MOV.U32 R9, RZ, RZ, 0x1 ;  /* 0x00000001ff097424 */ /* 0x000fc800078e00ff */
[----:B------:R-:W4:Y:S01]  /*09e0*/  LDC R21, c[0x0][0x648] ;  /* 0x00019200ff157b82 */ /* 0x000f220000000800 */
[-C--:B0-----:R-:W-:Y:S02]  /*09f0*/  SHF.L.U32 R6, R11, R28.reuse, RZ ;  /* 0x0000001c0b067219 */ /* 0x081fe400000006ff */
[--C-:B------:R-:W-:Y:S02]  /*0a00*/  SHF.R.U64 R24, R32, R28, R7.reuse ;  /* 0x0000001c20187219 */ /* 0x100fe40000001207 */
[----:B------:R-:W-:Y:S02]  /*0a10*/  LOP3.LUT R13, RZ, R6, RZ, 0x33, !PT ;  /* 0x00000006ff0d7212 */ /* 0x000fe400078e33ff */
[-C--:B------:R-:W-:Y:S01]  /*0a20*/  SHF.R.U32.HI R7, RZ, R28.reuse, R7 ;  /* 0x0000001cff077219 */ /* 0x080fe20000011607 */
[----:B------:R-:W0:Y:S01]  /*0a30*/  LDC R23, c[0x0][0x638] ;  /* 0x00018e00ff177b82 */ /* 0x000e220000000800 */
[----:B------:R-:W-:Y:S01]  /*0a40*/  SHF.L.U32 R12, R9, R28, RZ ;  /* 0x0000001c090c7219 */ /* 0x000fe200000006ff */
[----:B------:R-:W-:-:S06]  /*0a50*/  IMAD.MOV.U32 R6, RZ, RZ, R24 ;  /* 0x000000ffff067224 */ /* 0x000fcc00078e0018 */
[----:B------:R-:W0:Y:S01]  /*0a60*/  LDC R101, c[0x0][0x610] ;  /* 0x00018400ff657b82 */ /* 0x000e220000000800 */
[----:B-1-3--:R-:W-:Y:S05]  /*0a70*/  @!P0 BRA `(.L_x_6) ;  /* 0x0000000000288947 */ /* 0x00afea0003800000 */
[----:B------:R-:W1:Y:S02]  /*0a80*/  LDC R11, c[0x0][0x64c] ;  /* 0x00019300ff0b7b82 */ /* 0x000e640000000800 */
[----:B-1----:R-:W-:-:S05]  /*0a90*/  IADD3 R11, P0, R24, R11, RZ ;  /* 0x0000000b180b7210 */ /* 0x002fca0007f1e0ff */
        /* <DEDUP_REMOVED lines=8> */
.L_x_6:
[----:B----4-:R-:W-:Y:S01]  /*0b20*/  SHF.R.U64 R6, R6, R21, R7 ;  /* 0x0000001506067219 */ /* 0x010fe20000001207 */
[----:B--2---:R-:W-:Y:S01]  /*0b30*/  VIADD R7, R26, 0xffffffff ;  /* 0xffffffff1a077836 */ /* 0x004fe20000000000 */
[----:B------:R-:W-:Y:S01]  /*0b40*/  LOP3.LUT R13, R32, R13, RZ, 0xc0, !PT ;  /* 0x0000000d200d7212 */ /* 0x000fe200078ec0ff */
[----:B------:R-:W-:Y:S02]  /*0b50*/  IMAD.MOV R15, RZ, RZ, -R15 ;  /* 0x000000ffff0f7224 */ /* 0x000fe400078e0a0f */
[----:B------:R-:W-:Y:S02]  /*0b60*/  IMAD.MOV R8, RZ, RZ, -R6 ;  /* 0x000000ffff087224 */ /* 0x000fe400078e0a06 */
[----:B------:R-:W-:Y:S01]  /*0b70*/  IMAD R13, R12, R6, R13 ;  /* 0x000000060c0d7224 */ /* 0x000fe200078e020d */
[----:B------:R-:W-:Y:S01]  /*0b80*/  LOP3.LUT R6, R22, R7, RZ, 0xc0, !PT ;  /* 0x0000000716067212 */ /* 0x000fe200078ec0ff */
[----:B------:R-:W-:Y:S02]  /*0b90*/  @P3 IMAD R0, R20, R15, R3 ;  /* 0x0000000f14003224 */ /* 0x000fe400078e0203 */
[----:B0-----:R-:W-:-:S02]  /*0ba0*/  IMAD R3, R8, R23, R24 ;  /* 0x0000001708037224 */ /* 0x001fc400078e0218 */
[----:B------:R-:W-:Y:S02]  /*0bb0*/  IMAD R101, R13, R101, R0 ;  /* 0x000000650d657224 */ /* 0x000fe400078e0200 */
[----:B------:R-:W-:Y:S02]  /*0bc0*/  IMAD R6, R3, R26, R6 ;  /* 0x0000001a03067224 */ /* 0x000fe400078e0206 */
[----:B------:R-:W-:-:S03]  /*0bd0*/  IMAD.MOV.U32 R0, RZ, RZ, 0x1 ;  /* 0x00000001ff007424 */ /* 0x000fc600078e00ff */
[----:B------:R-:W-:Y:S02]  /*0be0*/  SEL R100, R6, R101, !P3 ;  /* 0x0000006506647207 */ /* 0x000fe40005800000 */
[----:B------:R-:W-:-:S07]  /*0bf0*/  SEL R101, R101, R6, !P3 ;  /* 0x0000000665657207 */ /* 0x000fce0005800000 */
.L_x_4:
[----:B------:R-:W-:-:S08]  /*0c00*/  NOP ;  /* 0x0000000000007918 */ /* 0x000fd00000000000 */
[----:B------:R-:W0:Y:S02]  /*0c10*/  USETMAXREG.TRY_ALLOC.CTAPOOL UP0, 0xe8 ;  /* 0x000000e8000079c8 */ /* 0x000e240008000600 */
[----:B0-----:R-:W-:-:S13]  /*0c20*/  PLOP3.LUT P0, PT, PT, PT, UP0, 0x80, 0x0 ;  /* 0x000000000000781c */ /* 0x001fda0003f0f008 */
[----:B------:R-:W-:Y:S05]  /*0c30*/  @!P0 BRA `(.L_x_4) ;  /* 0xfffffffc00f08947 */ /* 0x000fea000383ffff */
[----:B------:R-:W-:Y:S01]  /*0c40*/  ULDC.64 UR4, c[0x0][0x598] ;  /* 0x0001660000047ab9 */ /* 0x000fe20000000a00 */
[----:B------:R-:W-:Y:S01]  /*0c50*/  ULDC.64 UR40, c[0x0][0x208] ;  /* 0x0000820000287ab9 */ /* 0x000fe20000000a00 */
[----:B------:R-:W-:-:S04]  /*0c60*/  ISETP.NE.U32.AND P0, PT, RZ, UR4, PT ;  /* 0x00000004ff007c0c */ /* 0x000fc8000bf05070 */
[----:B------:R-:W-:-:S13]  /*0c70*/  ISETP.NE.AND.EX P0, PT, RZ, UR5, PT, P0 ;  /* 0x00000005ff007c0c */ /* 0x000fda000bf05300 */
[----:B------:R-:W-:Y:S05]  /*0c80*/  @!P0 BRA `(.L_x_7) ;  /* 0x00000000001c8947 */ /* 0x000fea0003800000 */
[----:B------:R-:W0:Y:S02]  /*0c90*/  LDC.64 R6, c[0x0][0x598] ;  /* 0x00016600ff067b82 */ /* 0x000e240000000a00 */
[----:B0-----:R-:W2:Y:S02]  /*0ca0*/  LDG.E.64 R6, desc[UR40][R6.64] ;  /* 0x0000002806067981 */ /* 0x001ea4000c1e1b00 */
[----:B--2---:R-:W-:-:S04]  /*0cb0*/  ISETP.NE.U32.AND P0, PT, R6, RZ, PT ;  /* 0x000000ff0600720c */ /* 0x004fc80003f05070 */
[----:B------:R-:W-:-:S13]  /*0cc0*/  ISETP.NE.AND.EX P0, PT, R7, RZ, PT, P0 ;  /* 0x000000ff0700720c */ /* 0x000fda0003f05300 */
[----:B------:R-:W-:Y:S05]  /*0cd0*/  @!P0 BRA `(.L_x_7) ;  /* 0x0000000000088947 */ /* 0x000fea0003800000 */
[----:B------:R0:W5:Y:S01]  /*0ce0*/  LD.E R19, desc[UR40][R6.64] ;  /* 0x0000002806137980 */ /* 0x000162000c101900 */
[----:B------:R-:W-:Y:S05]  /*0cf0*/  BRA `(.L_x_8) ;  /* 0x0000000000247947 */ /* 0x000fea0003800000 */
.L_x_7:
[----:B------:R-:W-:Y:S02]  /*0d00*/  ULDC.64 UR4, c[0x0][0x588] ;  /* 0x0001620000047ab9 */ /* 0x000fe40000000a00 */
[----:B------:R-:W-:-:S04]  /*0d10*/  ISETP.NE.U32.AND P0, PT, RZ, UR4, PT ;  /* 0x00000004ff007c0c */ /* 0x000fc8000bf05070 */
[----:B------:R-:W-:-:S13]  /*0d20*/  ISETP.NE.AND.EX P0, PT, RZ, UR5, PT, P0 ;  /* 0x00000005ff007c0c */ /* 0x000fda000bf05300 */
[----:B------:R-:W-:Y:S05]  /*0d30*/  @!P0 BRA `(.L_x_9) ;  /* 0x00000000000c8947 */ /* 0x000fea0003800000 */
[----:B------:R-:W0:Y:S02]  /*0d40*/  LDC.64 R6, c[0x0][0x588] ;  /* 0x00016200ff067b82 */ /* 0x000e240000000a00 */
[----:B0-----:R1:W5:Y:S01]  /*0d50*/  LDG.E R19, desc[UR40][R6.64] ;  /* 0x0000002806137981 */ /* 0x001362000c1e1900 */
[----:B------:R-:W-:Y:S05]  /*0d60*/  BRA `(.L_x_8) ;  /* 0x0000000000087947 */ /* 0x000fea0003800000 */
.L_x_9:
[----:B------:R-:W-:Y:S02]  /*0d70*/  ULDC UR4, c[0x0][0x580] ;  /* 0x0001600000047ab9 */ /* 0x000fe40000000800 */
[----:B------:R-:W-:-:S07]  /*0d80*/  IMAD.U32 R19, RZ, RZ, UR4 ;  /* 0x00000004ff137e24 */ /* 0x000fce000f8e00ff */
.L_x_8:
[----:B------:R-:W-:Y:S02]  /*0d90*/  ULDC.64 UR4, c[0x0][0x5a0] ;  /* 0x0001680000047ab9 */ /* 0x000fe40000000a00 */
[----:B------:R-:W-:-:S04]  /*0da0*/  ISETP.NE.U32.AND P0, PT, RZ, UR4, PT ;  /* 0x00000004ff007c0c */ /* 0x000fc8000bf05070 */
[----:B------:R-:W-:-:S13]  /*0db0*/  ISETP.NE.AND.EX P0, PT, RZ, UR5, PT, P0 ;  /* 0x00000005ff007c0c */ /* 0x000fda000bf05300 */
[----:B------:R-:W-:Y:S05]  /*0dc0*/  @!P0 BRA `(.L_x_10) ;  /* 0x00000000001c8947 */ /* 0x000fea0003800000 */
[----:B01----:R-:W0:Y:S02]  /*0dd0*/  LDC.64 R6, c[0x0][0x5a0] ;  /* 0x00016800ff067b82 */ /* 0x003e240000000a00 */
[----:B0-----:R-:W2:Y:S02]  /*0de0*/  LDG.E.64 R6, desc[UR40][R6.64] ;  /* 0x0000002806067981 */ /* 0x001ea4000c1e1b00 */
[----:B--2---:R-:W-:-:S04]  /*0df0*/  ISETP.NE.U32.AND P0, PT, R6, RZ, PT ;  /* 0x000000ff0600720c */ /* 0x004fc80003f05070 */
[----:B------:R-:W-:-:S13]  /*0e00*/  ISETP.NE.AND.EX P0, PT, R7, RZ, PT, P0 ;  /* 0x000000ff0700720c */ /* 0x000fda0003f05300 */
[----:B------:R-:W-:Y:S05]  /*0e10*/  @!P0 BRA `(.L_x_10) ;  /* 0x0000000000088947 */ /* 0x000fea0003800000 */
[----:B------:R0:W5:Y:S01]  /*0e20*/  LD.E R88, desc[UR40][R6.64] ;  /* 0x0000002806587980 */ /* 0x000162000c101900 */
[----:B------:R-:W-:Y:S05]  /*0e30*/  BRA `(.L_x_11) ;  /* 0x0000000000247947 */ /* 0x000fea0003800000 */
.L_x_10:
[----:B------:R-:W-:Y:S02]  /*0e40*/  ULDC.64 UR4, c[0x0][0x590] ;  /* 0x0001640000047ab9 */ /* 0x000fe40000000a00 */
[----:B------:R-:W-:-:S04]  /*0e50*/  ISETP.NE.U32.AND P0, PT, RZ, UR4, PT ;  /* 0x00000004ff007c0c */ /* 0x000fc8000bf05070 */
[----:B------:R-:W-:-:S13]  /*0e60*/  ISETP.NE.AND.EX P0, PT, RZ, UR5, PT, P0 ;  /* 0x00000005ff007c0c */ /* 0x000fda000bf05300 */
[----:B------:R-:W-:Y:S05]  /*0e70*/  @!P0 BRA `(.L_x_12) ;  /* 0x00000000000c8947 */ /* 0x000fea0003800000 */
[----:B------:R-:W2:Y:S02]  /*0e80*/  LDC.64 R88, c[0x0][0x590] ;  /* 0x00016400ff587b82 */ /* 0x000ea40000000a00 */
[----:B--2---:R2:W5:Y:S01]  /*0e90*/  LDG.E R88, desc[UR40][R88.64] ;  /* 0x0000002858587981 */ /* 0x004562000c1e1900 */
[----:B------:R-:W-:Y:S05]  /*0ea0*/  BRA `(.L_x_11) ;  /* 0x0000000000087947 */ /* 0x000fea0003800000 */
.L_x_12:
[----:B------:R-:W-:Y:S02]  /*0eb0*/  ULDC UR4, c[0x0][0x584] ;  /* 0x0001610000047ab9 */ /* 0x000fe40000000800 */
[----:B------:R-:W-:-:S07]  /*0ec0*/  IMAD.U32 R88, RZ, RZ, UR4 ;  /* 0x00000004ff587e24 */ /* 0x000fce000f8e00ff */
.L_x_11:
[----:B------:R-:W-:-:S13]  /*0ed0*/  LOP3.LUT P0, RZ, R0, 0xff, RZ, 0xc0, !PT ;  /* 0x000000ff00ff7812 */ /* 0x000fda000780c0ff */
[----:B------:R-:W-:Y:S05]  /*0ee0*/  @!P0 EXIT ;  /* 0x000000000000894d */ /* 0x000fea0003800000 */
[----:B------:R-:W3:Y:S01]  /*0ef0*/  LDC R90, c[0x0][0x658] ;  /* 0x00019600ff5a7b82 */ /* 0x000ee20000000800 */
[----:B------:R-:W-:Y:S01]  /*0f00*/  LOP3.LUT R14, R14, 0x1, RZ, 0xc0, !PT ;  /* 0x000000010e0e7812 */ /* 0x000fe200078ec0ff */
[----:B------:R-:W-:Y:S01]  /*0f10*/  ULDC.64 UR6, c[0x0][0x288] ;  /* 0x0000a20000067ab9 */ /* 0x000fe20000000a00 */
[----:B------:R-:W-:Y:S01]  /*0f20*/  SHF.R.U32.HI R0, RZ, 0x2, R4 ;  /* 0x00000002ff007819 */ /* 0x000fe20000011604 */
[----:B------:R-:W-:Y:S01]  /*0f30*/  UIADD3 UR4, UR7, 0x7f, URZ ;  /* 0x0000007f07047890 */ /* 0x000fe2000fffe03f */
[----:B------:R-:W-:Y:S01]  /*0f40*/  SHF.R.U32.HI R5, RZ, 0x1, R5 ;  /* 0x00000001ff057819 */ /* 0x000fe20000011605 */
[----:B------:R-:W-:Y:S01]  /*0f50*/  IMAD.SHL.U32 R3, R14, 0x40, RZ ;  /* 0x000000400e037824 */ /* 0x000fe200078e00ff */
[----:B------:R-:W-:Y:S01]  /*0f60*/  LOP3.LUT R0, R0, 0x7, RZ, 0xc0, !PT ;  /* 0x0000000700007812 */ /* 0x000fe200078ec0ff */
[----:B------:R-:W4:Y:S01]  /*0f70*/  LDC.64 R92, c[0x0][0x5c8] ;  /* 0x00017200ff5c7b82 */ /* 0x000f220000000a00 */
[----:B------:R-:W-:Y:S01]  /*0f80*/  USHF.R.S32.HI UR5, URZ, 0x1f, UR4 ;  /* 0x0000001f3f057899 */ /* 0x000fe20008011404 */
[----:B------:R-:W-:Y:S01]  /*0f90*/  LOP3.LUT R5, R5, 0x30, RZ, 0xc0, !PT ;  /* 0x0000003005057812 */ /* 0x000fe200078ec0ff */
[----:B01----:R-:W-:Y:S01]  /*0fa0*/  IMAD.MOV.U32 R7, RZ, RZ, 0x1 ;  /* 0x00000001ff077424 */ /* 0x003fe200078e00ff */
[--C-:B------:R-:W-:Y:S01]  /*0fb0*/  LOP3.LUT R22, R3, 0x40, R0.reuse, 0xe2, !PT ;  /* 0x0000004003167812 */ /* 0x100fe200078ee200 */
[----:B------:R-:W-:Y:S01]  /*0fc0*/  ULEA.HI UR5, UR5, UR4, URZ, 0x7 ;  /* 0x0000000405057291 */ /* 0x000fe2000f8f383f */
[-C--:B------:R-:W-:Y:S01]  /*0fd0*/  IADD3 R3, RZ, -R5.reuse, -R0 ;  /* 0x80000005ff037210 */ /* 0x080fe20007ffe800 */
[----:B------:R-:W-:Y:S01]  /*0fe0*/  IMAD.U32 R6, RZ, RZ, UR6 ;  /* 0x00000006ff067e24 */ /* 0x000fe2000f8e00ff */
[----:B------:R-:W0:Y:S01]  /*0ff0*/  LDC R95, c[0x0][0x600] ;  /* 0x00018000ff5f7b82 */ /* 0x000e220000000800 */
[----:B------:R-:W-:Y:S01]  /*1000*/  LOP3.LUT R22, R22, R5, RZ, 0xfc, !PT ;  /* 0x0000000516167212 */ /* 0x000fe200078efcff */
[----:B------:R-:W-:Y:S01]  /*1010*/  IMAD.MOV.U32 R5, RZ, RZ, -0x1 ;  /* 0xffffffffff057424 */ /* 0x000fe200078e00ff */
[----:B------:R-:W-:Y:S01]  /*1020*/  USHF.R.S32.HI UR43, URZ, 0x7, UR5 ;  /* 0x000000073f2b7899 */ /* 0x000fe20008011405 */
[----:B--2---:R-:W-:Y:S01]  /*1030*/  LOP3.LUT R89, R4, 0x3, RZ, 0xc0, !PT ;  /* 0x0000000304597812 */ /* 0x004fe200078ec0ff */
[----:B------:R-:W-:Y:S01]  /*1040*/  IMAD R3, R14, -0x40, R3 ;  /* 0xffffffc00e037824 */ /* 0x000fe200078e0203 */
[----:B------:R-:W-:Y:S01]  /*1050*/  LOP3.LUT R94, R4, 0x80, RZ, 0xc0, !PT ;  /* 0x00000080045e7812 */ /* 0x000fe200078ec0ff */
[----:B------:R-:W-:Y:S01]  /*1060*/  UISETP.LT.AND UP0, UPT, UR43, 0x1, UPT ;  /* 0x000000012b00788c */ /* 0x000fe2000bf01270 */
[-C--:B---3--:R-:W-:Y:S01]  /*1070*/  SHF.L.U32 R5, R5, R90.reuse, RZ ;  /* 0x0000005a05057219 */ /* 0x088fe200000006ff */
[----:B------:R-:W-:Y:S01]  /*1080*/  ULDC UR4, c[0x0][0x284] ;  /* 0x0000a10000047ab9 */ /* 0x000fe20000000800 */
[----:B------:R-:W-:Y:S01]  /*1090*/  IMAD R89, R89, -0x2, R6 ;  /* 0xfffffffe59597824 */ /* 0x000fe200078e0206 */
[----:B------:R-:W-:Y:S01]  /*10a0*/  USEL UR44, UR43, 0x1, UP0 ;  /* 0x000000012b2c7887 */ /* 0x000fe20008000000 */
[----:B------:R-:W-:Y:S01]  /*10b0*/  SHF.L.U32 R90, R7, R90, RZ ;  /* 0x0000005a075a7219 */ /* 0x000fe200000006ff */
[----:B------:R-:W-:Y:S01]  /*10c0*/  VIADD R97, R3, UR4 ;  /* 0x0000000403617c36 */ /* 0x000fe20008000000 */
[----:B------:R-:W-:Y:S01]  /*10d0*/  LOP3.LUT R98, R18, 0x1, RZ, 0xfc, !PT ;  /* 0x0000000112627812 */ /* 0x000fe200078efcff */
[----:B------:R-:W-:Y:S01]  /*10e0*/  IMAD.MOV.U32 R23, RZ, RZ, RZ ;  /* 0x000000ffff177224 */ /* 0x000fe200078e00ff */
[C---:B----4-:R-:W-:Y:S01]  /*10f0*/  SHF.L.U64.HI R91, R92.reuse, 0x3, R93 ;  /* 0x000000035c5b7819 */ /* 0x050fe2000001025d */
[----:B------:R-:W-:Y:S01]  /*1100*/  IMAD.SHL.U32 R92, R92, 0x8, RZ ;  /* 0x000000085c5c7824 */ /* 0x000fe200078e00ff */
[----:B------:R-:W-:Y:S01]  /*1110*/  SHF.R.U32.HI R94, RZ, 0x7, R94 ;  /* 0x00000007ff5e7819 */ /* 0x000fe2000001165e */
[----:B------:R-:W-:Y:S01]  /*1120*/  IMAD.SHL.U32 R93, R4, 0x2, RZ ;  /* 0x00000002045d7824 */ /* 0x000fe200078e00ff */
[----:B------:R-:W-:Y:S01]  /*1130*/  LOP3.LUT R96, RZ, R5, RZ, 0x33, !PT ;  /* 0x00000005ff607212 */ /* 0x000fe200078e33ff */
[----:B------:R-:W-:Y:S01]  /*1140*/  UIADD3 UR44, UR43, -UR44, URZ ;  /* 0x8000002c2b2c7290 */ /* 0x000fe2000fffe03f */
[----:B------:R-:W-:Y:S01]  /*1150*/  UMOV UR36, URZ ;  /* 0x0000003f00247c82 */ /* 0x000fe20008000000 */
[----:B0-----:R-:W-:Y:S01]  /*1160*/  VIADD R95, R95, 0xffffffff ;  /* 0xffffffff5f5f7836 */ /* 0x001fe20000000000 */
[----:B------:R-:W-:-:S09]  /*1170*/  UMOV UR42, URZ ;  /* 0x0000003f002a7c82 */ /* 0x000fd20008000000 */
.L_x_158:
[----:B0-----:R-:W0:Y:S01]  /*1180*/  SHFL.IDX PT, R0, R94, RZ, 0x1f ;  /* 0x00001fff5e007589 */ /* 0x001e2200000e0000 */
[----:B-1----:R-:W1:Y:S01]  /*1190*/  S2UR UR7, SR_CgaCtaId ;  /* 0x00000000000779c3 */ /* 0x002e620000008800 */
[----:B------:R-:W-:Y:S01]  /*11a0*/  UMOV UR6, 0x400 ;  /* 0x0000040000067882 */ /* 0x000fe20000000000 */
[----:B0-----:R-:W-:Y:S01]  /*11b0*/  R2UR UR4, R0 ;  /* 0x00000000000472ca */ /* 0x001fe200000e0000 */
[----:B-1----:R-:W-:-:S12]  /*11c0*/  ULEA UR46, UR7, UR6, 0x18 ;  /* 0x00000006072e7291 */ /* 0x002fd8000f8ec03f */
[----:B------:R-:W-:-:S04]  /*11d0*/  ULEA.HI UR5, UR4, UR4, URZ, 0x1 ;  /* 0x0000000404057291 */ /* 0x000fc8000f8f083f */
[----:B------:R-:W-:-:S04]  /*11e0*/  ULOP3.LUT UR5, UR5, 0x7fffe, URZ, 0xc0, !UPT ;  /* 0x0007fffe05057892 */ /* 0x000fc8000f8ec03f */
[----:B------:R-:W-:-:S03]  /*11f0*/  UIADD3 UR5, UR4, -UR5, URZ ;  /* 0x8000000504057290 */ /* 0x000fc6000fffe03f */
[----:B------:R-:W-:Y:S01]  /*1200*/  ULDC UR4, c[0x0][0x28c] ;  /* 0x0000a30000047ab9 */ /* 0x000fe20000000800 */
[----:B------:R-:W-:Y:S01]  /*1210*/  ULEA UR5, UR5, UR46, 0xd ;  /* 0x0000002e05057291 */ /* 0x000fe2000f8e683f */
[----:B------:R-:W-:-:S03]  /*1220*/  ISETP.LT.AND P0, PT, RZ, UR4, PT ;  /* 0x00000004ff007c0c */ /* 0x000fc6000bf01270 */
[----:B------:R-:W-:-:S04]  /*1230*/  UIADD3 UR5, UR5, 0x100, URZ ;  /* 0x0000010005057890 */ /* 0x000fc8000fffe03f */
[----:B------:R-:W-:-:S04]  /*1240*/  USHF.R.U32.HI UR5, URZ, 0x4, UR5 ;  /* 0x000000043f057899 */ /* 0x000fc80008011605 */
[----:B------:R-:W-:-:S04]  /*1250*/  ULOP3.LUT UR5, UR5, 0x3fff, URZ, 0xc0, !UPT ;  /* 0x00003fff05057892 */ /* 0x000fc8000f8ec03f */
[----:B------:R-:W-:Y:S01]  /*1260*/  ULOP3.LUT UR45, UR5, 0x10000, URZ, 0xfc, !UPT ;  /* 0x00010000052d7892 */ /* 0x000fe2000f8efc3f */
[----:B---345:R-:W-:Y:S11]  /*1270*/  @P0 BRA `(.L_x_13) ;  /* 0x0000000000400947 */ /* 0x038ff60003800000 */
[----:B------:R-:W-:Y:S01]  /*1280*/  MOV R0, 0x0 ;  /* 0x0000000000007802 */ /* 0x000fe20000000f00 */
[----:B------:R-:W-:Y:S01]  /*1290*/  ULDC.64 UR4, c[0x4][0x68] ;  /* 0x01001a0000047ab9 */ /* 0x000fe20000000a00 */
[----:B------:R-:W-:Y:S01]  /*12a0*/  ULDC.64 UR6, c[0x4][0x8] ;  /* 0x0100020000067ab9 */ /* 0x000fe20000000a00 */
[----:B------:R-:W-:Y:S01]  /*12b0*/  IMAD.U32 R4, RZ, RZ, UR4 ;  /* 0x00000004ff047e24 */ /* 0x000fe2000f8e00ff */
[----:B------:R0:W1:Y:S01]  /*12c0*/  LDC.64 R14, c[0x4][R0] ;  /* 0x01000000000e7b82 */ /* 0x0000620000000a00 */
[----:B------:R-:W-:Y:S01]  /*12d0*/  IMAD.U32 R5, RZ, RZ, UR5 ;  /* 0x00000005ff057e24 */ /* 0x000fe2000f8e00ff */
[----:B------:R-:W-:Y:S01]  /*12e0*/  ULDC.64 UR4, c[0x4][0x70] ;  /* 0x01001c0000047ab9 */ /* 0x000fe20000000a00 */
[----:B------:R-:W-:Y:S02]  /*12f0*/  IMAD.U32 R10, RZ, RZ, UR6 ;  /* 0x00000006ff0a7e24 */ /* 0x000fe4000f8e00ff */
[----:B------:R-:W-:Y:S02]  /*1300*/  IMAD.U32 R6, RZ, RZ, UR4 ;  /* 0x00000004ff067e24 */ /* 0x000fe4000f8e00ff */
[----:B------:R-:W-:-:S02]  /*1310*/  IMAD.U32 R7, RZ, RZ, UR5 ;  /* 0x00000005ff077e24 */ /* 0x000fc4000f8e00ff */
[----:B------:R-:W-:Y:S02]  /*1320*/  IMAD.U32 R11, RZ, RZ, UR7 ;  /* 0x00000007ff0b7e24 */ /* 0x000fe4000f8e00ff */
[----:B------:R-:W-:Y:S02]  /*1330*/  IMAD.MOV.U32 R8, RZ, RZ, 0x1e1 ;  /* 0x000001e1ff087424 */ /* 0x000fe400078e00ff */
[----:B------:R-:W-:Y:S02]  /*1340*/  IMAD.MOV.U32 R12, RZ, RZ, 0x1 ;  /* 0x00000001ff0c7424 */ /* 0x000fe400078e00ff */
[----:B0-----:R-:W-:-:S07]  /*1350*/  IMAD.MOV.U32 R13, RZ, RZ, RZ ;  /* 0x000000ffff0d7224 */ /* 0x001fce00078e00ff */
[----:B------:R-:W-:-:S07]  /*1360*/  LEPC R20, `(.L_x_13) ;  /* 0x000000001014794e */ /* 0x000fce0000000000 */
[----:B-1---5:R-:W-:Y:S05]  /*1370*/  CALL.ABS.NOINC R14 ;  /* 0x000000000e007343 */ /* 0x022fea0003c00000 */
.L_x_13:
[----:B------:R-:W-:-:S13]  /*1380*/  ISETP.NE.AND P0, PT, R98, 0x3, PT ;  /* 0x000000036200780c */ /* 0x000fda0003f05270 */
[----:B------:R-:W-:Y:S05]  /*1390*/  @!P0 BRA `(.L_x_14) ;  /* 0x0000000000048947 */ /* 0x000fea0003800000 */
[----:B------:R-:W-:Y:S01]  /*13a0*/  BPT.TRAP 0x1 ;  /* 0x000000040000795c */ /* 0x000fe20000300000 */
.L_x_14:
[----:B------:R-:W-:Y:S02]  /*13b0*/  IMAD.U32 R3, RZ, RZ, UR42 ;  /* 0x0000002aff037e24 */ /* 0x000fe4000f8e00ff */
[----:B------:R-:W-:-:S03]  /*13c0*/  IMAD.U32 R0, RZ, RZ, UR36 ;  /* 0x00000024ff007e24 */ /* 0x000fc6000f8e00ff */
[----:B------:R-:W-:Y:S02]  /*13d0*/  LEA R3, R3, UR46, 0x3 ;  /* 0x0000002e03037c11 */ /* 0x000fe4000f8e18ff */
[----:B------:R-:W-:-:S04]  /*13e0*/  SHF.L.U32 R0, R0, 0x1f, RZ ;  /* 0x0000001f00007819 */ /* 0x000fc800000006ff */
[----:B------:R0:W1:Y:S01]  /*13f0*/  SYNCS.PHASECHK.TRANS64.TRYWAIT P1, [R3+URZ], R0 ;  /* 0x00000000030075a7 */ /* 0x000062000802017f */
[----:B------:R-:W-:Y:S05]  /*1400*/  @!P0 BRA `(.L_x_15) ;  /* 0x0000000000048947 */ /* 0x000fea0003800000 */
[----:B------:R-:W-:Y:S01]  /*1410*/  BPT.TRAP 0x1 ;  /* 0x000000040000795c */ /* 0x000fe20000300000 */
.L_x_15:
[----:B------:R-:W-:-:S05]  /*1420*/  IMAD.U32 R4, RZ, RZ, UR44 ;  /* 0x0000002cff047e24 */ /* 0x000fca000f8e00ff */
[----:B------:R-:W-:Y:S01]  /*1430*/  ISETP.GE.AND P2, PT, R4, 0x1, PT ;  /* 0x000000010400780c */ /* 0x000fe20003f46270 */
[----:B-1----:R-:W-:-:S12]  /*1440*/  @P1 BRA `(.L_x_16) ;  /* 0x0000000000081947 */ /* 0x002fd80003800000 */
[----:B------:R-:W1:Y:S02]  /*1450*/  SYNCS.PHASECHK.TRANS64.TRYWAIT P1, [R3+URZ], R0 ;  /* 0x00000000030075a7 */ /* 0x000e64000802017f */
[----:B-1----:R-:W-:Y:S05]  /*1460*/  @!P1 BRA `(.L_x_17) ;  /* 0x0000007000589947 */ /* 0x002fea0003800000 */
.L_x_16:
[----:B------:R-:W-:Y:S05]  /*1470*/  WARPSYNC.ALL ;  /* 0x0000000000007948 */ /* 0x000fea0003800000 */
[----:B------:R-:W-:Y:S01]  /*1480*/  UIADD3 UR4, UR46, 0x20100, URZ ;  /* 0x000201002e047890 */ /* 0x000fe2000fffe03f */
[----:B------:R-:W-:Y:S01]  /*1490*/  WARPGROUP.ARRIVE ;  /* 0x00000000000079c5 */ /* 0x000fe20000000000 */
[----:B------:R-:W-:Y:S02]  /*14a0*/  ULEA UR6, UR42, UR45, 0xc ;  /* 0x0000002d2a067291 */ /* 0x000fe4000f8e603f */
[----:B------:R-:W-:Y:S01]  /*14b0*/  USHF.R.U32.HI UR4, URZ, 0x4, UR4 ;  /* 0x000000043f047899 */ /* 0x000fe20008011604 */
[----:B------:R-:W-:Y:S01]  /*14c0*/  UMOV UR13, 0x40000040 ;  /* 0x40000040000d7882 */ /* 0x000fe20000000000 */
[----:B------:R-:W-:-:S02]  /*14d0*/  UMOV UR15, 0x40000040 ;  /* 0x40000040000f7882 */ /* 0x000fc40000000000 */
[----:B------:R-:W-:Y:S01]  /*14e0*/  ULOP3.LUT UR4, UR4, 0x3fff, URZ, 0xc0, !UPT ;  /* 0x00003fff04047892 */ /* 0x000fe2000f8ec03f */
[----:B------:R-:W-:Y:S01]  /*14f0*/  UMOV UR12, UR6 ;  /* 0x00000006000c7c82 */ /* 0x000fe20008000000 */
[----:B------:R-:W-:Y:S02]  /*1500*/  UMOV UR5, 0x40000040 ;  /* 0x4000004000057882 */ /* 0x000fe40000000000 */
[----:B------:R-:W-:Y:S01]  /*1510*/  ULOP3.LUT UR8, UR4, 0x10000, URZ, 0xfc, !UPT ;  /* 0x0001000004087892 */ /* 0x000fe2000f8efc3f */
[----:B------:R-:W-:-:S03]  /*1520*/  UMOV UR7, 0x40000040 ;  /* 0x4000004000077882 */ /* 0x000fc60000000000 */
[----:B------:R-:W-:-:S04]  /*1530*/  ULEA UR4, UR42, UR8, 0xc ;  /* 0x000000082a047291 */ /* 0x000fc8000f8e603f */
[----:B------:R-:W-:-:S03]  /*1540*/  UIADD3 UR9, UR4, 0xc06, URZ ;  /* 0x00000c0604097890 */ /* 0x000fc6000fffe03f */
[----:B------:R-:W-:Y:S02]  /*1550*/  UMOV UR14, UR4 ;  /* 0x00000004000e7c82 */ /* 0x000fe40008000000 */
[----:B------:R-:W-:Y:S01]  /*1560*/  HGMMA.64x128x8.F32.TF32 R24, gdesc[UR12], RZ, !UPT, gsb0 ;  /* 0x05e000000c1879f0 */ /* 0x000fe2000c0028ff */
[----:B------:R-:W-:Y:S02]  /*1570*/  UIADD3 UR12, UR6, 0x2, URZ ;  /* 0x00000002060c7890 */ /* 0x000fe4000fffe03f */
[----:B------:R-:W-:Y:S01]  /*1580*/  UIADD3 UR14, UR4, 0x2, URZ ;  /* 0x00000002040e7890 */ /* 0x000fe2000fffe03f */
[----:B------:R-:W-:Y:S01]  /*1590*/  UMOV UR13, 0x40000040 ;  /* 0x40000040000d7882 */ /* 0x000fe20000000000 */
[----:B------:R-:W-:Y:S01]  /*15a0*/  UMOV UR15, 0x40000040 ;  /* 0x40000040000f7882 */ /* 0x000fe20000000000 */
[----:B------:R-:W-:Y:S02]  /*15b0*/  WARPGROUP.DEPBAR.LE gsb0, 0x0 ;  /* 0x00008000000079c5 */ /* 0x000fe40000010000 */
[----:B------:R-:W-:-:S06]  /*15c0*/  WARPGROUP.ARRIVE ;  /* 0x00000000000079c5 */ /* 0x000fcc0000000000 */
[----:B------:R-:W-:Y:S01]  /*15d0*/  HGMMA.64x128x8.F32.TF32 R24, gdesc[UR12], R24, gsb0 ;  /* 0x05e000000c1879f0 */ /* 0x000fe20008002818 */
        /* <DEDUP_REMOVED lines=88> */
[----:B------:R-:W-:-:S07]  /*1b60*/  UIADD3 UR6, UR6, 0xc06, URZ ;  /* 0x00000c0606067890 */ /* 0x000fce000fffe03f */
[----:B------:R-:W-:Y:S01]  /*1b70*/  UMOV UR4, UR6 ;  /* 0x0000000600047c82 */ /* 0x000fe20008000000 */
[----:B------:R-:W-:Y:S01]  /*1b80*/  UMOV UR6, UR9 ;  /* 0x0000000900067c82 */ /* 0x000fe20008000000 */
[----:B------:R-:W-:Y:S02]  /*1b90*/  WARPGROUP.DEPBAR.LE gsb0, 0x0 ;  /* 0x00008000000079c5 */ /* 0x000fe40000010000 */
[----:B------:R-:W-:-:S06]  /*1ba0*/  WARPGROUP.ARRIVE ;  /* 0x00000000000079c5 */ /* 0x000fcc0000000000 */
[----:B------:R-:W-:Y:S03]  /*1bb0*/  HGMMA.64x128x8.F32.TF32 R24, gdesc[UR12], R24, gsb0 ;  /* 0x05e000000c1879f0 */ /* 0x000fe60008002818 */
[----:B------:R-:W-:Y:S02]  /*1bc0*/  WARPGROUP.DEPBAR.LE gsb0, 0x0 ;  /* 0x00008000000079c5 */ /* 0x000fe40000010000 */
[----:B------:R-:W-:-:S07]  /*1bd0*/  WARPGROUP.ARRIVE ;  /* 0x00000000000079c5 */ /* 0x000fce0000000000 */
[----:B------:R-:W-:Y:S03]  /*1be0*/  HGMMA.64x128x8.F32.TF32 R24, gdesc[UR4], R24, gsb0 ;  /* 0x05e00000041879f0 */ /* 0x000fe60008002818 */
[----:B------:R-:W-:Y:S02]  /*1bf0*/  WARPGROUP.DEPBAR.LE gsb0, 0x0 ;  /* 0x00008000000079c5 */ /* 0x000fe40000010000 */
[----:B------:R-:W-:Y:S05]  /*1c00*/  @!P2 BRA `(.L_x_18) ;  /* 0x00000008006ca947 */ /* 0x000fea0003800000 */
[----:B------:R-:W-:Y:S01]  /*1c10*/  UIADD3 UR13, UR42, 0x1, URZ ;  /* 0x000000012a0d7890 */ /* 0x000fe2000fffe03f */
[----:B01----:R-:W-:Y:S01]  /*1c20*/  IMAD.U32 R0, RZ, RZ, UR44 ;  /* 0x0000002cff007e24 */ /* 0x003fe2000f8e00ff */
[----:B------:R-:W-:Y:S02]  /*1c30*/  UMOV UR9, UR42 ;  /* 0x0000002a00097c82 */ /* 0x000fe40008000000 */
[----:B------:R-:W-:-:S04]  /*1c40*/  UISETP.NE.AND UP0, UPT, UR13, 0x2, UPT ;  /* 0x000000020d00788c */ /* 0x000fc8000bf05270 */
[----:B------:R-:W-:Y:S02]  /*1c50*/  USEL UR4, URZ, 0x1, UP0 ;  /* 0x000000013f047887 */ /* 0x000fe40008000000 */
[----:B------:R-:W-:Y:S02]  /*1c60*/  USEL UR13, UR13, URZ, UP0 ;  /* 0x0000003f0d0d7287 */ /* 0x000fe40008000000 */
[----:B------:R-:W-:-:S06]  /*1c70*/  ULOP3.LUT UR4, UR36, UR4, URZ, 0x3c, !UPT ;  /* 0x0000000424047292 */ /* 0x000fcc000f8e3c3f */
[----:B------:R-:W-:-:S07]  /*1c80*/  IMAD.U32 R5, RZ, RZ, UR4 ;  /* 0x00000004ff057e24 */ /* 0x000fce000f8e00ff */
.L_x_25:
[----:B01----:R-:W-:Y:S05]  /*1c90*/  @!P0 BRA `(.L_x_19) ;  /* 0x0000000000048947 */ /* 0x003fea0003800000 */
[----:B------:R-:W-:Y:S01]  /*1ca0*/  BPT.TRAP 0x1 ;  /* 0x000000040000795c */ /* 0x000fe20000300000 */
.L_x_19:
[----:B------:R-:W0:Y:S01]  /*1cb0*/  S2UR UR4, SR_CgaCtaId ;  /* 0x00000000000479c3 */ /* 0x000e220000008800 */
[----:B------:R-:W-:Y:S01]  /*1cc0*/  UMOV UR10, 0x400 ;  /* 0x00000400000a7882 */ /* 0x000fe20000000000 */
[----:B------:R-:W-:Y:S01]  /*1cd0*/  SHF.L.U32 R3, R5, 0x1f, RZ ;  /* 0x0000001f05037819 */ /* 0x000fe200000006ff */
[----:B0-----:R-:W-:-:S04]  /*1ce0*/  ULEA UR10, UR4, UR10, 0x18 ;  /* 0x0000000a040a7291 */ /* 0x001fc8000f8ec03f */
[----:B------:R-:W-:-:S09]  /*1cf0*/  ULEA UR4, UR13, UR10, 0x3 ;  /* 0x0000000a0d047291 */ /* 0x000fd2000f8e183f */
[----:B------:R0:W1:Y:S01]  /*1d00*/  SYNCS.PHASECHK.TRANS64.TRYWAIT P1, [UR4], R3 ;  /* 0x00000003ff0075a7 */ /* 0x0000620008020144 */
[----:B------:R-:W-:Y:S05]  /*1d10*/  @!P0 BRA `(.L_x_20) ;  /* 0x0000000000048947 */ /* 0x000fea0003800000 */
[----:B------:R-:W-:Y:S01]  /*1d20*/  BPT.TRAP 0x1 ;  /* 0x000000040000795c */ /* 0x000fe20000300000 */
.L_x_20:
[----:B-1----:R-:W-:Y:S05]  /*1d30*/  @P1 BRA `(.L_x_21) ;  /* 0x0000000000081947 */ /* 0x002fea0003800000 */
[----:B------:R-:W1:Y:S02]  /*1d40*/  SYNCS.PHASECHK.TRANS64.TRYWAIT P1, [UR4], R3 ;  /* 0x00000003ff0075a7 */ /* 0x000e640008020144 */
[----:B-1----:R-:W-:Y:S05]  /*1d50*/  @!P1 BRA `(.L_x_22) ;  /* 0x0000006800309947 */ /* 0x002fea0003800000 */
.L_x_21:
[----:B------:R-:W-:Y:S01]  /*1d60*/  ULEA UR12, UR13, UR8, 0xc ;  /* 0x000000080d0c7291 */ /* 0x000fe2000f8e603f */
[----:B------:R-:W-:Y:S01]  /*1d70*/  WARPGROUP.ARRIVE ;  /* 0x00000000000079c5 */ /* 0x000fe20000000000 */
[----:B------:R-:W-:Y:S01]  /*1d80*/  ULEA UR11, UR13, UR45, 0xc ;  /* 0x0000002d0d0b7291 */ /* 0x000fe2000f8e603f */
[----:B------:R-:W-:Y:S01]  /*1d90*/  UMOV UR7, 0x40000040 ;  /* 0x4000004000077882 */ /* 0x000fe20000000000 */
[----:B------:R-:W-:-:S03]  /*1da0*/  UMOV UR5, 0x40000040 ;  /* 0x4000004000057882 */ /* 0x000fc60000000000 */
[----:B------:R-:W-:Y:S02]  /*1db0*/  UMOV UR6, UR12 ;  /* 0x0000000c00067c82 */ /* 0x000fe40008000000 */
[----:B------:R-:W-:Y:S02]  /*1dc0*/  UMOV UR4, UR11 ;  /* 0x0000000b00047c82 */ /* 0x000fe40008000000 */
[----:B------:R-:W-:Y:S01]  /*1dd0*/  HGMMA.64x128x8.F32.TF32 R24, gdesc[UR4], R24, gsb0 ;  /* 0x05e00000041879f0 */ /* 0x000fe20008002818 */
[----:B------:R-:W-:Y:S02]  /*1de0*/  UIADD3 UR6, UR12, 0x2, URZ ;  /* 0x000000020c067890 */ /* 0x000fe4000fffe03f */
[----:B------:R-:W-:Y:S01]  /*1df0*/  UIADD3 UR4, UR11, 0x2, URZ ;  /* 0x000000020b047890 */ /* 0x000fe2000fffe03f */
[----:B------:R-:W-:Y:S01]  /*1e00*/  UMOV UR7, 0x40000040 ;  /* 0x4000004000077882 */ /* 0x000fe20000000000 */
[----:B------:R-:W-:Y:S01]  /*1e10*/  UMOV UR5, 0x40000040 ;  /* 0x4000004000057882 */ /* 0x000fe20000000000 */
[----:B------:R-:W-:-:S02]  /*1e20*/  WARPGROUP.DEPBAR.LE gsb0, 0x0 ;  /* 0x00008000000079c5 */ /* 0x000fc40000010000 */
        /* <DEDUP_REMOVED lines=99> */
[----:B------:R-:W-:Y:S03]  /*2460*/  HGMMA.64x128x8.F32.TF32 R24, gdesc[UR4], R24, gsb0 ;  /* 0x05e00000041879f0 */ /* 0x000fe60008002818 */
[----:B------:R-:W-:Y:S02]  /*2470*/  WARPGROUP.DEPBAR.LE gsb0, 0x0 ;  /* 0x00008000000079c5 */ /* 0x000fe40000010000 */
[----:B------:R-:W-:Y:S05]  /*2480*/  @!P0 BRA `(.L_x_23) ;  /* 0x0000000000048947 */ /* 0x000fea0003800000 */
[----:B------:R-:W-:Y:S01]  /*2490*/  BPT.TRAP 0x1 ;  /* 0x000000040000795c */ /* 0x000fe20000300000 */
.L_x_23:
[----:B------:R-:W-:Y:S01]  /*24a0*/  ULEA UR10, UR9, UR10, 0x3 ;  /* 0x0000000a090a7291 */ /* 0x000fe2000f8e183f */
[----:B------:R-:W-:-:S03]  /*24b0*/  ISETP.GT.U32.AND P1, PT, R18, 0x1, PT ;  /* 0x000000011200780c */ /* 0x000fc60003f24070 */
[----:B------:R-:W-:-:S04]  /*24c0*/  UIADD3 UR10, UR10, 0x10, URZ ;  /* 0x000000100a0a7890 */ /* 0x000fc8000fffe03f */
[----:B------:R-:W-:-:S09]  /*24d0*/  UPRMT UR10, URZ, 0x654, UR10 ;  /* 0x000006543f0a7896 */ /* 0x000fd2000800000a */
[----:B------:R-:W-:Y:S01]  /*24e0*/  SYNCS.ARRIVE.TRANS64.RED.A1T0 RZ, [UR10], RZ ;  /* 0x000000ffffff79a7 */ /* 0x000fe2000810040a */
[----:B------:R-:W-:Y:S05]  /*24f0*/  @P1 BRA `(.L_x_24) ;  /* 0x0000000000041947 */ /* 0x000fea0003800000 */
[----:B------:R-:W-:Y:S01]  /*2500*/  BPT.TRAP 0x1 ;  /* 0x000000040000795c */ /* 0x000fe20000300000 */
.L_x_24:
[----:B------:R-:W-:Y:S01]  /*2510*/  UIADD3 UR13, UR13, 0x1, URZ ;  /* 0x000000010d0d7890 */ /* 0x000fe2000fffe03f */
[C---:B------:R-:W-:Y:S01]  /*2520*/  ISETP.GT.AND P1, PT, R0.reuse, 0x1, PT ;  /* 0x000000010000780c */ /* 0x040fe20003f24270 */
[----:B------:R-:W-:Y:S01]  /*2530*/  UIADD3 UR9, UR9, 0x1, URZ ;  /* 0x0000000109097890 */ /* 0x000fe2000fffe03f */
[----:B------:R-:W-:Y:S01]  /*2540*/  VIADD R0, R0, 0xffffffff ;  /* 0xffffffff00007836 */ /* 0x000fe20000000000 */
[----:B------:R-:W-:Y:S02]  /*2550*/  UISETP.NE.AND UP0, UPT, UR13, 0x2, UPT ;  /* 0x000000020d00788c */ /* 0x000fe4000bf05270 */
[----:B------:R-:W-:Y:S02]  /*2560*/  UISETP.NE.AND UP1, UPT, UR9, 0x2, UPT ;  /* 0x000000020900788c */ /* 0x000fe4000bf25270 */
[----:B------:R-:W-:Y:S02]  /*2570*/  USEL UR4, URZ, 0x1, UP0 ;  /* 0x000000013f047887 */ /* 0x000fe40008000000 */
[----:B------:R-:W-:-:S02]  /*2580*/  USEL UR13, UR13, URZ, UP0 ;  /* 0x0000003f0d0d7287 */ /* 0x000fc40008000000 */
[----:B------:R-:W-:Y:S02]  /*2590*/  USEL UR9, UR9, URZ, UP1 ;  /* 0x0000003f09097287 */ /* 0x000fe40008800000 */
[----:B------:R-:W-:Y:S01]  /*25a0*/  LOP3.LUT R5, R5, UR4, RZ, 0x3c, !PT ;  /* 0x0000000405057c12 */ /* 0x000fe2000f8e3cff */
[----:B------:R-:W-:Y:S09]  /*25b0*/  @P1 BRA `(.L_x_25) ;  /* 0xfffffff400b41947 */ /* 0x000ff2000383ffff */
.L_x_18:
[----:B01----:R-:W0:Y:S02]  /*25c0*/  LDC R0, c[0x0][0x28c] ;  /* 0x0000a300ff007b82 */ /* 0x003e240000000800 */
[----:B0-----:R-:W-:-:S13]  /*25d0*/  ISETP.GE.AND P1, PT, R0, 0x1, PT ;  /* 0x000000010000780c */ /* 0x001fda0003f26270 */
[----:B------:R-:W-:Y:S05]  /*25e0*/  @!P1 BRA `(.L_x_26) ;  /* 0x0000000000389947 */ /* 0x000fea0003800000 */
[----:B------:R-:W-:Y:S05]  /*25f0*/  @!P0 BRA `(.L_x_27) ;  /* 0x0000000000048947 */ /* 0x000fea0003800000 */
[----:B------:R-:W-:Y:S01]  /*2600*/  BPT.TRAP 0x1 ;  /* 0x000000040000795c */ /* 0x000fe20000300000 */
.L_x_27:
[----:B------:R-:W0:Y:S01]  /*2610*/  S2UR UR6, SR_CgaCtaId ;  /* 0x00000000000679c3 */ /* 0x000e220000008800 */
[----:B------:R-:W-:Y:S01]  /*2620*/  UIADD3 UR4, UR44, UR42, URZ ;  /* 0x0000002a2c047290 */ /* 0x000fe2000fffe03f */
[----:B------:R-:W-:Y:S01]  /*2630*/  ISETP.GT.U32.AND P0, PT, R18, 0x1, PT ;  /* 0x000000011200780c */ /* 0x000fe20003f04070 */
[----:B------:R-:W-:Y:S02]  /*2640*/  UMOV UR5, 0x400 ;  /* 0x0000040000057882 */ /* 0x000fe40000000000 */
[----:B------:R-:W-:-:S04]  /*2650*/  USHF.L.U32 UR4, UR4, 0x3, URZ ;  /* 0x0000000304047899 */ /* 0x000fc8000800063f */
[----:B------:R-:W-:Y:S02]  /*2660*/  ULOP3.LUT UR4, UR4, 0x8, URZ, 0xc0, !UPT ;  /* 0x0000000804047892 */ /* 0x000fe4000f8ec03f */
[----:B0-----:R-:W-:-:S04]  /*2670*/  ULEA UR5, UR6, UR5, 0x18 ;  /* 0x0000000506057291 */ /* 0x001fc8000f8ec03f */
[----:B------:R-:W-:-:S04]  /*2680*/  UIADD3 UR4, UR5, 0x10, UR4 ;  /* 0x0000001005047890 */ /* 0x000fc8000fffe004 */
[----:B------:R-:W-:-:S09]  /*2690*/  UPRMT UR4, URZ, 0x654, UR4 ;  /* 0x000006543f047896 */ /* 0x000fd20008000004 */
[----:B------:R-:W-:Y:S01]  /*26a0*/  SYNCS.ARRIVE.TRANS64.RED.A1T0 RZ, [UR4], RZ ;  /* 0x000000ffffff79a7 */ /* 0x000fe20008100404 */
[----:B------:R-:W-:Y:S05]  /*26b0*/  @P0 BRA `(.L_x_26) ;  /* 0x0000000000040947 */ /* 0x000fea0003800000 */
[----:B------:R-:W-:Y:S01]  /*26c0*/  BPT.TRAP 0x1 ;  /* 0x000000040000795c */ /* 0x000fe20000300000 */
.L_x_26:
[----:B------:R-:W-:Y:S01]  /*26d0*/  IMAD.SHL.U32 R6, R100, 0x80, RZ ;  /* 0x0000008064067824 */ /* 0x000fe200078e00ff */
[----:B------:R-:W-:Y:S01]  /*26e0*/  ULDC UR6, c[0x0][0x288] ;  /* 0x0000a20000067ab9 */ /* 0x000fe20000000800 */
[----:B------:R-:W-:Y:S01]  /*26f0*/  SHF.R.S32.HI R11, RZ, 0x1f, R99 ;  /* 0x0000001fff0b7819 */ /* 0x000fe20000011463 */
[C---:B------:R-:W-:Y:S01]  /*2700*/  IMAD.SHL.U32 R10, R101.reuse, 0x80, RZ ;  /* 0x00000080650a7824 */ /* 0x040fe200078e00ff */
[----:B------:R-:W-:Y:S01]  /*2710*/  ULDC.64 UR4, c[0x0][0x5d0] ;  /* 0x0001740000047ab9 */ /* 0x000fe20000000a00 */
[C---:B------:R-:W-:Y:S01]  /*2720*/  LOP3.LUT R8, R6.reuse, 0x6, R93, 0xf8, !PT ;  /* 0x0000000606087812 */ /* 0x040fe200078ef85d */
[----:B------:R-:W-:Y:S01]  /*2730*/  IMAD.WIDE R100, R101, 0x80, R22 ;  /* 0x0000008065647825 */ /* 0x000fe200078e0216 */
[----:B------:R-:W-:Y:S01]  /*2740*/  ISETP.GE.AND P0, PT, R6, UR6, PT ;  /* 0x0000000606007c0c */ /* 0x000fe2000bf06270 */
[----:B------:R-:W-:Y:S01]  /*2750*/  ULDC UR6, c[0x0][0x284] ;  /* 0x0000a10000067ab9 */ /* 0x000fe20000000800 */
[----:B------:R-:W-:Y:S01]  /*2760*/  SHF.R.S32.HI R9, RZ, 0x1f, R8 ;  /* 0x0000001fff097819 */ /* 0x000fe20000011408 */
[----:B------:R-:W-:Y:S01]  /*2770*/  IMAD R0, R11, UR4, RZ ;  /* 0x000000040b007c24 */ /* 0x000fe2000f8e02ff */
[----:B------:R-:W-:-:S03]  /*2780*/  ISETP.GE.OR P0, PT, R10, UR6, P0 ;  /* 0x000000060a007c0c */ /* 0x000fc60008706670 */
[C---:B------:R-:W-:Y:S02]  /*2790*/  IMAD R3, R99.reuse, UR5, R0 ;  /* 0x0000000563037c24 */ /* 0x040fe4000f8e0200 */
[----:B------:R-:W-:Y:S01]  /*27a0*/  IMAD.WIDE.U32 R4, R99, UR4, R8 ;  /* 0x0000000463047c25 */ /* 0x000fe2000f8e0008 */
[----:B------:R-:W-:-:S03]  /*27b0*/  ULDC.64 UR4, c[0x0][0x5c8] ;  /* 0x0001720000047ab9 */ /* 0x000fc60000000a00 */
[----:B------:R-:W-:Y:S02]  /*27c0*/  IMAD R7, R101, UR4, RZ ;  /* 0x0000000465077c24 */ /* 0x000fe4000f8e02ff */
[----:B------:R-:W-:Y:S02]  /*27d0*/  IMAD.IADD R5, R5, 0x1, R3 ;  /* 0x0000000105057824 */ /* 0x000fe400078e0203 */
[C---:B------:R-:W-:Y:S02]  /*27e0*/  IMAD R7, R100.reuse, UR5, R7 ;  /* 0x0000000564077c24 */ /* 0x040fe4000f8e0207 */
[----:B------:R-:W-:-:S04]  /*27f0*/  IMAD.WIDE.U32 R102, R100, UR4, R4 ;  /* 0x0000000464667c25 */ /* 0x000fc8000f8e0004 */
[----:B------:R-:W-:Y:S01]  /*2800*/  IMAD.MOV.U32 R0, RZ, RZ, -0x1 ;  /* 0xffffffffff007424 */ /* 0x000fe200078e00ff */
[----:B------:R-:W-:Y:S06]  /*2810*/  @P0 BRA `(.L_x_28) ;  /* 0x0000004000100947 */ /* 0x000fec0003800000 */
[----:B-----5:R-:W-:Y:S01]  /*2820*/  FSETP.NEU.AND P1, PT, R88, RZ, PT ;  /* 0x000000ff5800720b */ /* 0x020fe20003f2d000 */
[----:B------:R-:W-:Y:S01]  /*2830*/  IMAD.IADD R4, R89, 0x1, -R6 ;  /* 0x0000000159047824 */ /* 0x000fe200078e0a06 */
[----:B------:R-:W-:Y:S01]  /*2840*/  BSSY B0, `(.L_x_28) ;  /* 0x0000401000007945 */ /* 0x000fe20003800000 */
[----:B------:R-:W-:Y:S02]  /*2850*/  IMAD.IADD R3, R97, 0x1, -R10 ;  /* 0x0000000161037824 */ /* 0x000fe400078e0a0a */
[----:B------:R-:W-:Y:S01]  /*2860*/  IMAD.IADD R113, R103, 0x1, R7 ;  /* 0x0000000167717824 */ /* 0x000fe200078e0207 */
[----:B------:R-:W-:-:S04]  /*2870*/  ISETP.GT.AND P0, PT, R4, RZ, PT ;  /* 0x000000ff0400720c */ /* 0x000fc80003f04270 */
[----:B------:R-:W-:-:S03]  /*2880*/  ISETP.GT.AND P2, PT, R3, RZ, P0 ;  /* 0x000000ff0300720c */ /* 0x000fc60000744270 */
[----:B------:R-:W-:Y:S10]  /*2890*/  @!P1 BRA `(.L_x_29) ;  /* 0x0000002c001c9947 */ /* 0x000ff40003800000 */
[----:B------:R-:W0:Y:S01]  /*28a0*/  LDC.64 R106, c[0x0][0x5b8] ;  /* 0x00016e00ff6a7b82 */ /* 0x000e220000000a00 */
[----:B------:R-:W-:-:S07]  /*28b0*/  ULDC.64 UR4, c[0x0][0x5c0] ;  /* 0x0001700000047ab9 */ /* 0x000fce0000000a00 */
[----:B------:R-:W1:Y:S08]  /*28c0*/  LDC.64 R108, c[0x0][0x5b0] ;  /* 0x00016c00ff6c7b82 */ /* 0x000e700000000a00 */
[----:B------:R-:W2:Y:S01]  /*28d0*/  LDC.64 R110, c[0x0][0x5a8] ;  /* 0x00016a00ff6e7b82 */ /* 0x000ea20000000a00 */
[-C--:B0-----:R-:W-:Y:S02]  /*28e0*/  IMAD R6, R11, R106.reuse, RZ ;  /* 0x0000006a0b067224 */ /* 0x081fe400078e02ff */
[----:B------:R-:W-:-:S04]  /*28f0*/  IMAD.WIDE.U32 R104, R99, R106, R8 ;  /* 0x0000006a63687225 */ /* 0x000fc800078e0008 */
[----:B------:R-:W-:Y:S02]  /*2900*/  IMAD R103, R99, R107, R6 ;  /* 0x0000006b63677224 */ /* 0x000fe400078e0206 */
[-C--:B-1----:R-:W-:Y:S02]  /*2910*/  IMAD R5, R101, R108.reuse, RZ ;  /* 0x0000006c65057224 */ /* 0x082fe400078e02ff */
[----:B------:R-:W-:Y:S02]  /*2920*/  IMAD.IADD R13, R105, 0x1, R103 ;  /* 0x00000001690d7824 */ /* 0x000fe400078e0267 */
[----:B------:R-:W-:Y:S02]  /*2930*/  IMAD.MOV.U32 R12, RZ, RZ, R104 ;  /* 0x000000ffff0c7224 */ /* 0x000fe400078e0068 */
[C---:B------:R-:W-:Y:S02]  /*2940*/  IMAD R101, R100.reuse, R109, R5 ;  /* 0x0000006d64657224 */ /* 0x040fe400078e0205 */
[----:B------:R-:W-:-:S04]  /*2950*/  IMAD.WIDE.U32 R6, R100, R108, R12 ;  /* 0x0000006c64067225 */ /* 0x000fc800078e000c */
[----:B------:R-:W-:Y:S01]  /*2960*/  IMAD.IADD R5, R7, 0x1, R101 ;  /* 0x0000000107057824 */ /* 0x000fe200078e0265 */
[----:B--2---:R-:W-:-:S04]  /*2970*/  LEA R14, P1, R6, R110, 0x2 ;  /* 0x0000006e060e7211 */ /* 0x004fc800078210ff */
[----:B------:R-:W-:-:S05]  /*2980*/  LEA.HI.X R15, R6, R111, R5, 0x2, P1 ;  /* 0x0000006f060f7211 */ /* 0x000fca00008f1405 */
[----:B------:R0:W2:Y:S01]  /*2990*/  @P2 LDG.E.LTC128B R5, desc[UR40][R14.64] ;  /* 0x000000280e052981 */ /* 0x0000a2000c1e1920 */
[----:B------:R-:W-:Y:S01]  /*29a0*/  LEA R10, P3, R102, UR4, 0x2 ;  /* 0x00000004660a7c11 */ /* 0x000fe2000f8610ff */
[----:B------:R-:W-:Y:S01]  /*29b0*/  IMAD.WIDE.U32 R6, R100, R108, R8 ;  /* 0x0000006c64067225 */ /* 0x000fe200078e0008 */
[----:B------:R-:W-:Y:S01]  /*29c0*/  ISETP.GT.AND P1, PT, R4, 0x1, PT ;  /* 0x000000010400780c */ /* 0x000fe20003f24270 */
[----:B------:R-:W-:Y:S02]  /*29d0*/  BSSY B1, `(.L_x_30) ;  /* 0x0000012000017945 */ /* 0x000fe40003800000 */
[----:B------:R-:W-:Y:S02]  /*29e0*/  IMAD.IADD R7, R101, 0x1, R7 ;  /* 0x0000000165077824 */ /* 0x000fe400078e0207 */
[----:B------:R-:W-:Y:S01]  /*29f0*/  IMAD.WIDE.U32 R20, R99, R106, R6 ;  /* 0x0000006a63147225 */ /* 0x000fe200078e0006 */
[----:B0-----:R-:W-:-:S03]  /*2a00*/  SHF.L.U64.HI R15, R108, 0x3, R109 ;  /* 0x000000036c0f7819 */ /* 0x001fc6000001026d */
[----:B------:R-:W-:Y:S01]  /*2a10*/  IMAD.IADD R7, R103, 0x1, R21 ;  /* 0x0000000167077824 */ /* 0x000fe200078e0215 */
[----:B------:R-:W-:Y:S01]  /*2a20*/  LEA R6, P4, R20, R110, 0x2 ;  /* 0x0000006e14067211 */ /* 0x000fe200078810ff */
[----:B------:R-:W-:-:S03]  /*2a30*/  IMAD.SHL.U32 R14, R108, 0x8, RZ ;  /* 0x000000086c0e7824 */ /* 0x000fc600078e00ff */
[----:B------:R-:W-:Y:S01]  /*2a40*/  LEA.HI.X R7, R20, R111, R7, 0x2, P4 ;  /* 0x0000006f14077211 */ /* 0x000fe200020f1407 */
[----:B------:R-:W-:Y:S01]  /*2a50*/  IMAD.WIDE.U32 R20, R100, R108, R14 ;  /* 0x0000006c64147225 */ /* 0x000fe200078e000e */
[----:B--2---:R-:W-:-:S05]  /*2a60*/  LOP3.LUT R11, R5, 0xffffe000, RZ, 0xc0, !PT ;  /* 0xffffe000050b7812 */ /* 0x004fca00078ec0ff */
[----:B------:R-:W-:-:S04]  /*2a70*/  FMUL R11, R11, R88 ;  /* 0x000000580b0b7220 */ /* 0x000fc80000400000 */
[----:B------:R-:W-:Y:S01]  /*2a80*/  FFMA R107, R24, R19, R11 ;  /* 0x00000013186b7223 */ /* 0x000fe2000000000b */
[----:B------:R-:W-:Y:S02]  /*2a90*/  LEA.HI.X R11, R102, UR5, R113, 0x2, P3 ;  /* 0x00000005660b7c11 */ /* 0x000fe400098f1471 */
[----:B------:R-:W-:Y:S02]  /*2aa0*/  ISETP.GT.AND P3, PT, R3, RZ, P1 ;  /* 0x000000ff0300720c */ /* 0x000fe40000f64270 */
[----:B------:R-:W-:-:S05]  /*2ab0*/  F2FP.TF32.F32.PACK_B R107, R107 ;  /* 0x0000006bff6b723e */ /* 0x000fca00024050ff */
[----:B------:R0:W-:Y:S06]  /*2ac0*/  @P2 STG.E desc[UR40][R10.64], R107 ;  /* 0x0000006b0a002986 */ /* 0x0001ec000c101928 */
[----:B------:R-:W-:Y:S05]  /*2ad0*/  @!P3 BRA `(.L_x_31) ;  /* 0x000000000004b947 */ /* 0x000fea0003800000 */
[----:B------:R1:W5:Y:S02]  /*2ae0*/  LDG.E.LTC128B R5, desc[UR40][R6.64+0x4] ;  /* 0x0000042806057981 */ /* 0x000364000c1e1920 */
.L_x_31:
[----:B------:R-:W-:Y:S05]  /*2af0*/  BSYNC B1 ;  /* 0x0000000000017941 */ /* 0x000fea0003800000 */
.L_x_30:
[----:B-----5:R-:W-:Y:S01]  /*2b00*/  LOP3.LUT R15, R5, 0xffffe000, RZ, 0xc0, !PT ;  /* 0xffffe000050f7812 */ /* 0x020fe200078ec0ff */
[----:B------:R-:W-:Y:S01]  /*2b10*/  IMAD.IADD R101, R101, 0x1, R21 ;  /* 0x0000000165657824 */ /* 0x000fe200078e0215 */
[----:B------:R-:W-:Y:S01]  /*2b20*/  IADD3 R104, P2, R104, R20, RZ ;  /* 0x0000001468687210 */ /* 0x000fe20007f5e0ff */
[----:B------:R-:W-:Y:S01]  /*2b30*/  IMAD.MOV.U32 R24, RZ, RZ, R5 ;  /* 0x000000ffff187224 */ /* 0x000fe200078e0005 */
[----:B------:R-:W-:Y:S01]  /*2b40*/  ISETP.GT.AND P0, PT, R3, 0x8, P0 ;  /* 0x000000080300780c */ /* 0x000fe20000704270 */
[----:B------:R-:W-:Y:S02]  /*2b50*/  FMUL R12, R15, R88 ;  /* 0x000000580f0c7220 */ /* 0x000fe40000400000 */
[----:B------:R-:W-:Y:S01]  /*2b60*/  IMAD.X R13, R101, 0x1, R13, P2 ;  /* 0x00000001650d7824 */ /* 0x000fe200010e060d */
[----:B------:R-:W-:Y:S01]  /*2b70*/  LEA R14, P2, R104, R110, 0x2 ;  /* 0x0000006e680e7211 */ /* 0x000fe200078410ff */
[----:B------:R-:W-:-:S03]  /*2b80*/  FFMA R25, R25, R19, R12 ;  /* 0x0000001319197223 */ /* 0x000fc6000000000c */
[----:B------:R-:W-:Y:S02]  /*2b90*/  LEA.HI.X R15, R104, R111, R13, 0x2, P2 ;  /* 0x0000006f680f7211 */ /* 0x000fe400010f140d */
[----:B------:R-:W-:-:S05]  /*2ba0*/  F2FP.TF32.F32.PACK_B R25, R25 ;  /* 0x00000019ff19723e */ /* 0x000fca00024050ff */
[----:B------:R2:W-:Y:S04]  /*2bb0*/  @P3 STG.E desc[UR40][R10.64+0x4], R25 ;  /* 0x000004190a003986 */ /* 0x0005e8000c101928 */
[----:B------:R-:W3:Y:S01]  /*2bc0*/  @P0 LDG.E.LTC128B R24, desc[UR40][R14.64] ;  /* 0x000000280e180981 */ /* 0x000ee2000c1e1920 */
[----:B------:R-:W-:Y:S01]  /*2bd0*/  IADD3 R20, P2, R8, R20, RZ ;  /* 0x0000001408147210 */ /* 0x000fe20007f5e0ff */
[----:B------:R-:W-:Y:S01]  /*2be0*/  BSSY B1, `(.L_x_32) ;  /* 0x0000011000017945 */ /* 0x000fe20003800000 */
[----:B------:R-:W-:-:S03]  /*2bf0*/  ISETP.GT.AND P1, PT, R3, 0x8, P1 ;  /* 0x000000080300780c */ /* 0x000fc60000f24270 */
[----:B------:R-:W-:Y:S01]  /*2c00*/  IMAD.X R21, R9, 0x1, R101, P2 ;  /* 0x0000000109157824 */ /* 0x000fe200010e0665 */
[C---:B------:R-:W-:Y:S02]  /*2c10*/  SHF.L.U64.HI R9, R92.reuse, 0x2, R91 ;  /* 0x000000025c097819 */ /* 0x040fe4000001025b */
[----:B------:R-:W-:Y:S01]  /*2c20*/  LEA R12, P2, R92, R10, 0x2 ;  /* 0x0000000a5c0c7211 */ /* 0x000fe200078410ff */
[----:B------:R-:W-:-:S04]  /*2c30*/  IMAD.WIDE.U32 R20, R99, R106, R20 ;  /* 0x0000006a63147225 */ /* 0x000fc800078e0014 */
[----:B------:R-:W-:Y:S01]  /*2c40*/  IMAD.X R13, R9, 0x1, R11, P2 ;  /* 0x00000001090d7824 */ /* 0x000fe200010e060b */
[----:B------:R-:W-:Y:S02]  /*2c50*/  LEA R8, P3, R20, R110, 0x2 ;  /* 0x0000006e14087211 */ /* 0x000fe400078610ff */
[----:B---3--:R-:W-:-:S05]  /*2c60*/  LOP3.LUT R5, R24, 0xffffe000, RZ, 0xc0, !PT ;  /* 0xffffe00018057812 */ /* 0x008fca00078ec0ff */
[----:B------:R-:W-:-:S04]  /*2c70*/  FMUL R5, R5, R88 ;  /* 0x0000005805057220 */ /* 0x000fc80000400000 */
[----:B------:R-:W-:Y:S01]  /*2c80*/  FFMA R99, R26, R19, R5 ;  /* 0x000000131a637223 */ /* 0x000fe20000000005 */
[----:B------:R-:W-:-:S04]  /*2c90*/  IMAD.IADD R5, R103, 0x1, R21 ;  /* 0x0000000167057824 */ /* 0x000fc800078e0215 */
[----:B------:R-:W-:Y:S02]  /*2ca0*/  F2FP.TF32.F32.PACK_B R99, R99 ;  /* 0x00000063ff63723e */ /* 0x000fe400024050ff */
[----:B------:R-:W-:-:S03]  /*2cb0*/  LEA.HI.X R9, R20, R111, R5, 0x2, P3 ;  /* 0x0000006f14097211 */ /* 0x000fc600018f1405 */
[----:B------:R2:W-:Y:S01]  /*2cc0*/  @P0 STG.E desc[UR40][R12.64], R99 ;  /* 0x000000630c000986 */ /* 0x0005e2000c101928 */
[----:B------:R-:W-:Y:S05]  /*2cd0*/  @!P1 BRA `(.L_x_33) ;  /* 0x0000000000049947 */ /* 0x000fea0003800000 */
[----:B------:R3:W5:Y:S02]  /*2ce0*/  LDG.E.LTC128B R24, desc[UR40][R8.64+0x4] ;  /* 0x0000042808187981 */ /* 0x000764000c1e1920 */
.L_x_33:
[----:B------:R-:W-:Y:S05]  /*2cf0*/  BSYNC B1 ;  /* 0x0000000000017941 */ /* 0x000fea0003800000 */
.L_x_32:
[----:B-----5:R-:W-:Y:S01]  /*2d00*/  LOP3.LUT R5, R24, 0xffffe000, RZ, 0xc0, !PT ;  /* 0xffffe00018057812 */ /* 0x020fe200078ec0ff */
[----:B------:R-:W-:Y:S01]  /*2d10*/  BSSY B1, `(.L_x_34) ;  /* 0x0000009000017945 */ /* 0x000fe20003800000 */
[----:B------:R-:W-:-:S03]  /*2d20*/  ISETP.GT.AND P0, PT, R4, 0x8, PT ;  /* 0x000000080400780c */ /* 0x000fc60003f04270 */
[----:B------:R-:W-:Y:S01]  /*2d30*/  FMUL R14, R5, R88 ;  /* 0x00000058050e7220 */ /* 0x000fe20000400000 */
[----:B------:R-:W-:-:S03]  /*2d40*/  ISETP.GT.AND P2, PT, R3, RZ, P0 ;  /* 0x000000ff0300720c */ /* 0x000fc60000744270 */
[----:B------:R-:W-:-:S05]  /*2d50*/  FFMA R27, R27, R19, R14 ;  /* 0x000000131b1b7223 */ /* 0x000fca000000000e */
[----:B------:R-:W-:-:S05]  /*2d60*/  F2FP.TF32.F32.PACK_B R27, R27 ;  /* 0x0000001bff1b723e */ /* 0x000fca00024050ff */
[----:B------:R4:W-:Y:S01]  /*2d70*/  @P1 STG.E desc[UR40][R12.64+0x4], R27 ;  /* 0x0000041b0c001986 */ /* 0x0009e2000c101928 */
[----:B------:R-:W-:Y:S05]  /*2d80*/  @!P2 BRA `(.L_x_35) ;  /* 0x000000000004a947 */ /* 0x000fea0003800000 */
[----:B------:R0:W5:Y:S02]  /*2d90*/  LDG.E.LTC128B R24, desc[UR40][R6.64+0x20] ;  /* 0x0000202806187981 */ /* 0x000164000c1e1920 */
.L_x_35:
[----:B------:R-:W-:Y:S05]  /*2da0*/  BSYNC B1 ;  /* 0x0000000000017941 */ /* 0x000fea0003800000 */
.L_x_34:
        /* <DEDUP_REMOVED lines=10> */
.L_x_37:
[----:B------:R-:W-:Y:S05]  /*2e50*/  BSYNC B1 ;  /* 0x0000000000017941 */ /* 0x000fea0003800000 */
.L_x_36:
[----:B0----5:R-:W-:Y:S01]  /*2e60*/  LOP3.LUT R5, R24, 0xffffe000, RZ, 0xc0, !PT ;  /* 0xffffe00018057812 */ /* 0x021fe200078ec0ff */
[----:B------:R-:W-:Y:S01]  /*2e70*/  BSSY B1, `(.L_x_38) ;  /* 0x0000008000017945 */ /* 0x000fe20003800000 */
[----:B------:R-:W-:-:S03]  /*2e80*/  ISETP.GT.AND P0, PT, R3, 0x8, P0 ;  /* 0x000000080300780c */ /* 0x000fc60000704270 */
[----:B------:R-:W-:-:S04]  /*2e90*/  FMUL R14, R5, R88 ;  /* 0x00000058050e7220 */ /* 0x000fc80000400000 */
[----:B------:R-:W-:-:S05]  /*2ea0*/  FFMA R29, R29, R19, R14 ;  /* 0x000000131d1d7223 */ /* 0x000fca000000000e */
[----:B------:R-:W-:-:S05]  /*2eb0*/  F2FP.TF32.F32.PACK_B R29, R29 ;  /* 0x0000001dff1d723e */ /* 0x000fca00024050ff */
[----:B------:R0:W-:Y:S01]  /*2ec0*/  @P3 STG.E desc[UR40][R10.64+0x24], R29 ;  /* 0x0000241d0a003986 */ /* 0x0001e2000c101928 */
[----:B------:R-:W-:Y:S05]  /*2ed0*/  @!P0 BRA `(.L_x_39) ;  /* 0x0000000000048947 */ /* 0x000fea0003800000 */
[----:B------:R0:W5:Y:S02]  /*2ee0*/  LDG.E.LTC128B R24, desc[UR40][R8.64+0x20] ;  /* 0x0000202808187981 */ /* 0x000164000c1e1920 */
.L_x_39:
[----:B------:R-:W-:Y:S05]  /*2ef0*/  BSYNC B1 ;  /* 0x0000000000017941 */ /* 0x000fea0003800000 */
.L_x_38:
[----:B-----5:R-:W-:Y:S01]  /*2f00*/  LOP3.LUT R5, R24, 0xffffe000, RZ, 0xc0, !PT ;  /* 0xffffe00018057812 */ /* 0x020fe200078ec0ff */
        /* <DEDUP_REMOVED lines=8> */
.L_x_41:
[----:B------:R-:W-:Y:S05]  /*2f90*/  BSYNC B1 ;  /* 0x0000000000017941 */ /* 0x000fea0003800000 */
.L_x_40:
[----:B0----5:R-:W-:Y:S01]  /*2fa0*/  LOP3.LUT R5, R24, 0xffffe000, RZ, 0xc0, !PT ;  /* 0xffffe00018057812 */ /* 0x021fe200078ec0ff */
        /* <DEDUP_REMOVED lines=9> */
.L_x_43:
[----:B------:R-:W-:Y:S05]  /*3040*/  BSYNC B1 ;  /* 0x0000000000017941 */ /* 0x000fea0003800000 */
.L_x_42:
        /* <DEDUP_REMOVED lines=10> */
.L_x_45:
[----:B------:R-:W-:Y:S05]  /*30f0*/  BSYNC B1 ;  /* 0x0000000000017941 */ /* 0x000fea0003800000 */
.L_x_44:
        /* <DEDUP_REMOVED lines=9> */
.L_x_47:
[----:B------:R-:W-:Y:S05]  /*3190*/  BSYNC B1 ;  /* 0x0000000000017941 */ /* 0x000fea0003800000 */
.L_x_46:
        /* <DEDUP_REMOVED lines=9> */
.L_x_49:
[----:B------:R-:W-:Y:S05]  /*3230*/  BSYNC B1 ;  /* 0x0000000000017941 */ /* 0x000fea0003800000 */
.L_x_48:
        /* <DEDUP_REMOVED lines=10> */
.L_x_51:
[----:B------:R-:W-:Y:S05]  /*32e0*/  BSYNC B1 ;  /* 0x0000000000017941 */ /* 0x000fea0003800000 */
.L_x_50:
        /* <DEDUP_REMOVED lines=10> */
.L_x_53:
[----:B------:R-:W-:Y:S05]  /*3390*/  BSYNC B1 ;  /* 0x0000000000017941 */ /* 0x000fea0003800000 */
.L_x_52:
        /* <DEDUP_REMOVED lines=9> */
.L_x_55:
[----:B------:R-:W-:Y:S05]  /*3430*/  BSYNC B1 ;  /* 0x0000000000017941 */ /* 0x000fea0003800000 */
.L_x_54:
        /* <DEDUP_REMOVED lines=9> */
.L_x_57:
[----:B------:R-:W-:Y:S05]  /*34d0*/  BSYNC B1 ;  /* 0x0000000000017941 */ /* 0x000fea0003800000 */
.L_x_56:
        /* <DEDUP_REMOVED lines=10> */
.L_x_59:
[----:B------:R-:W-:Y:S05]  /*3580*/  BSYNC B1 ;  /* 0x0000000000017941 */ /* 0x000fea0003800000 */
.L_x_58:
        /* <DEDUP_REMOVED lines=10> */
.L_x_61:
[----:B------:R-:W-:Y:S05]  /*3630*/  BSYNC B1 ;  /* 0x0000000000017941 */ /* 0x000fea0003800000 */
.L_x_60:
        /* <DEDUP_REMOVED lines=9> */
.L_x_63:
[----:B------:R-:W-:Y:S05]  /*36d0*/  BSYNC B1 ;  /* 0x0000000000017941 */ /* 0x000fea0003800000 */
.L_x_62:
        /* <DEDUP_REMOVED lines=9> */
.L_x_65:
[----:B------:R-:W-:Y:S05]  /*3770*/  BSYNC B1 ;  /* 0x0000000000017941 */ /* 0x000fea0003800000 */
.L_x_64:
        /* <DEDUP_REMOVED lines=10> */
.L_x_67:
[----:B------:R-:W-:Y:S05]  /*3820*/  BSYNC B1 ;  /* 0x0000000000017941 */ /* 0x000fea0003800000 */
.L_x_66:
        /* <DEDUP_REMOVED lines=10> */
.L_x_69:
[----:B------:R-:W-:Y:S05]  /*38d0*/  BSYNC B1 ;  /* 0x0000000000017941 */ /* 0x000fea0003800000 */
.L_x_68:
        /* <DEDUP_REMOVED lines=9> */
.L_x_71:
[----:B------:R-:W-:Y:S05]  /*3970*/  BSYNC B1 ;  /* 0x0000000000017941 */ /* 0x000fea0003800000 */
.L_x_70:
        /* <DEDUP_REMOVED lines=9> */
.L_x_73:
[----:B------:R-:W-:Y:S05]  /*3a10*/  BSYNC B1 ;  /* 0x0000000000017941 */ /* 0x000fea0003800000 */
.L_x_72:
        /* <DEDUP_REMOVED lines=10> */
.L_x_75:
[----:B------:R-:W-:Y:S05]  /*3ac0*/  BSYNC B1 ;  /* 0x0000000000017941 */ /* 0x000fea0003800000 */
.L_x_74:
        /* <DEDUP_REMOVED lines=10> */
.L_x_77:
[----:B------:R-:W-:Y:S05]  /*3b70*/  BSYNC B1 ;  /* 0x0000000000017941 */ /* 0x000fea0003800000 */
.L_x_76:
        /* <DEDUP_REMOVED lines=9> */
.L_x_79:
[----:B------:R-:W-:Y:S05]  /*3c10*/  BSYNC B1 ;  /* 0x0000000000017941 */ /* 0x000fea0003800000 */
.L_x_78:
        /* <DEDUP_REMOVED lines=9> */
.L_x_81:
[----:B------:R-:W-:Y:S05]  /*3cb0*/  BSYNC B1 ;  /* 0x0000000000017941 */ /* 0x000fea0003800000 */
.L_x_80:
        /* <DEDUP_REMOVED lines=10> */
.L_x_83:
[----:B------:R-:W-:Y:S05]  /*3d60*/  BSYNC B1 ;  /* 0x0000000000017941 */ /* 0x000fea0003800000 */
.L_x_82:
        /* <DEDUP_REMOVED lines=10> */
.L_x_85:
[----:B------:R-:W-:Y:S05]  /*3e10*/  BSYNC B1 ;  /* 0x0000000000017941 */ /* 0x000fea0003800000 */
.L_x_84:
        /* <DEDUP_REMOVED lines=9> */
.L_x_87:
[----:B------:R-:W-:Y:S05]  /*3eb0*/  BSYNC B1 ;  /* 0x0000000000017941 */ /* 0x000fea0003800000 */
.L_x_86:
        /* <DEDUP_REMOVED lines=9> */
.L_x_89:
[----:B------:R-:W-:Y:S05]  /*3f50*/  BSYNC B1 ;  /* 0x0000000000017941 */ /* 0x000fea0003800000 */
.L_x_88:
        /* <DEDUP_REMOVED lines=10> */
.L_x_91:
[----:B------:R-:W-:Y:S05]  /*4000*/  BSYNC B1 ;  /* 0x0000000000017941 */ /* 0x000fea0003800000 */
.L_x_90:
        /* <DEDUP_REMOVED lines=10> */
.L_x_93:
[----:B------:R-:W-:Y:S05]  /*40b0*/  BSYNC B1 ;  /* 0x0000000000017941 */ /* 0x000fea0003800000 */
.L_x_92:
        /* <DEDUP_REMOVED lines=9> */
.L_x_95:
[----:B------:R-:W-:Y:S05]  /*4150*/  BSYNC B1 ;  /* 0x0000000000017941 */ /* 0x000fea0003800000 */
.L_x_94:
        /* <DEDUP_REMOVED lines=9> */
.L_x_97:
[----:B------:R-:W-:Y:S05]  /*41f0*/  BSYNC B1 ;  /* 0x0000000000017941 */ /* 0x000fea0003800000 */
.L_x_96:
        /* <DEDUP_REMOVED lines=10> */
.L_x_99:
[----:B------:R-:W-:Y:S05]  /*42a0*/  BSYNC B1 ;  /* 0x0000000000017941 */ /* 0x000fea0003800000 */
.L_x_98:
        /* <DEDUP_REMOVED lines=10> */
.L_x_101:
[----:B------:R-:W-:Y:S05]  /*4350*/  BSYNC B1 ;  /* 0x0000000000017941 */ /* 0x000fea0003800000 */
.L_x_100:
        /* <DEDUP_REMOVED lines=9> */
.L_x_103:
[----:B------:R-:W-:Y:S05]  /*43f0*/  BSYNC B1 ;  /* 0x0000000000017941 */ /* 0x000fea0003800000 */
.L_x_102:
        /* <DEDUP_REMOVED lines=9> */
.L_x_105:
[----:B------:R-:W-:Y:S05]  /*4490*/  BSYNC B1 ;  /* 0x0000000000017941 */ /* 0x000fea0003800000 */
.L_x_104:
        /* <DEDUP_REMOVED lines=10> */
.L_x_107:
[----:B------:R-:W-:Y:S05]  /*4540*/  BSYNC B1 ;  /* 0x0000000000017941 */ /* 0x000fea0003800000 */
.L_x_106:
        /* <DEDUP_REMOVED lines=10> */
.L_x_109:
[----:B------:R-:W-:Y:S05]  /*45f0*/  BSYNC B1 ;  /* 0x0000000000017941 */ /* 0x000fea0003800000 */
.L_x_108:
        /* <DEDUP_REMOVED lines=9> */
.L_x_111:
[----:B------:R-:W-:Y:S05]  /*4690*/  BSYNC B1 ;  /* 0x0000000000017941 */ /* 0x000fea0003800000 */
.L_x_110:
        /* <DEDUP_REMOVED lines=9> */
.L_x_113:
[----:B------:R-:W-:Y:S05]  /*4730*/  BSYNC B1 ;  /* 0x0000000000017941 */ /* 0x000fea0003800000 */
.L_x_112:
        /* <DEDUP_REMOVED lines=10> */
.L_x_115:
[----:B------:R-:W-:Y:S05]  /*47e0*/  BSYNC B1 ;  /* 0x0000000000017941 */ /* 0x000fea0003800000 */
.L_x_114:
        /* <DEDUP_REMOVED lines=10> */
.L_x_117:
[----:B------:R-:W-:Y:S05]  /*4890*/  BSYNC B1 ;  /* 0x0000000000017941 */ /* 0x000fea0003800000 */
.L_x_116:
        /* <DEDUP_REMOVED lines=9> */
.L_x_119:
[----:B------:R-:W-:Y:S05]  /*4930*/  BSYNC B1 ;  /* 0x0000000000017941 */ /* 0x000fea0003800000 */
.L_x_118:
        /* <DEDUP_REMOVED lines=9> */
.L_x_121:
[----:B------:R-:W-:Y:S05]  /*49d0*/  BSYNC B1 ;  /* 0x0000000000017941 */ /* 0x000fea0003800000 */
.L_x_120:
        /* <DEDUP_REMOVED lines=10> */
.L_x_123:
[----:B------:R-:W-:Y:S05]  /*4a80*/  BSYNC B1 ;  /* 0x0000000000017941 */ /* 0x000fea0003800000 */
.L_x_122:
        /* <DEDUP_REMOVED lines=10> */
.L_x_125:
[----:B------:R-:W-:Y:S05]  /*4b30*/  BSYNC B1 ;  /* 0x0000000000017941 */ /* 0x000fea0003800000 */
.L_x_124:
        /* <DEDUP_REMOVED lines=9> */
.L_x_127:
[----:B------:R-:W-:Y:S05]  /*4bd0*/  BSYNC B1 ;  /* 0x0000000000017941 */ /* 0x000fea0003800000 */
.L_x_126:
        /* <DEDUP_REMOVED lines=9> */
.L_x_129:
[----:B------:R-:W-:Y:S05]  /*4c70*/  BSYNC B1 ;  /* 0x0000000000017941 */ /* 0x000fea0003800000 */
.L_x_128:
        /* <DEDUP_REMOVED lines=10> */
.L_x_131:
[----:B------:R-:W-:Y:S05]  /*4d20*/  BSYNC B1 ;  /* 0x0000000000017941 */ /* 0x000fea0003800000 */
.L_x_130:
        /* <DEDUP_REMOVED lines=10> */
.L_x_133:
[----:B------:R-:W-:Y:S05]  /*4dd0*/  BSYNC B1 ;  /* 0x0000000000017941 */ /* 0x000fea0003800000 */
.L_x_132:
        /* <DEDUP_REMOVED lines=9> */
.L_x_135:
[----:B------:R-:W-:Y:S05]  /*4e70*/  BSYNC B1 ;  /* 0x0000000000017941 */ /* 0x000fea0003800000 */
.L_x_134:
        /* <DEDUP_REMOVED lines=9> */
.L_x_137:
[----:B------:R-:W-:Y:S05]  /*4f10*/  BSYNC B1 ;  /* 0x0000000000017941 */ /* 0x000fea0003800000 */
.L_x_136:
        /* <DEDUP_REMOVED lines=10> */
.L_x_139:
[----:B------:R-:W-:Y:S05]  /*4fc0*/  BSYNC B1 ;  /* 0x0000000000017941 */ /* 0x000fea0003800000 */
.L_x_138:
        /* <DEDUP_REMOVED lines=10> */
.L_x_141:
[----:B------:R-:W-:Y:S05]  /*5070*/  BSYNC B1 ;  /* 0x0000000000017941 */ /* 0x000fea0003800000 */
.L_x_140:
        /* <DEDUP_REMOVED lines=9> */
.L_x_143:
[----:B------:R-:W-:Y:S05]  /*5110*/  BSYNC B1 ;  /* 0x0000000000017941 */ /* 0x000fea0003800000 */
.L_x_142:
        /* <DEDUP_REMOVED lines=9> */
.L_x_145:
[----:B------:R-:W-:Y:S05]  /*51b0*/  BSYNC B1 ;  /* 0x0000000000017941 */ /* 0x000fea0003800000 */
.L_x_144:
        /* <DEDUP_REMOVED lines=10> */
.L_x_147:
[----:B------:R-:W-:Y:S05]  /*5260*/  BSYNC B1 ;  /* 0x0000000000017941 */ /* 0x000fea0003800000 */
.L_x_146:
[----:B-----5:R-:W-:Y:S01]  /*5270*/  LOP3.LUT R5, R24, 0xffffe000, RZ, 0xc0, !PT ;  /* 0xffffe00018057812 */ /* 0x020fe200078ec0ff */
[----:B------:R-:W-:Y:S01]  /*5280*/  BSSY B1, `(.L_x_148) ;  /* 0x000000b000017945 */ /* 0x000fe20003800000 */
[----:B------:R-:W-:Y:S01]  /*5290*/  ISETP.GT.AND P1, PT, R4, 0x79, PT ;  /* 0x000000790400780c */ /* 0x000fe20003f24270 */
[----:B------:R-:W-:Y:S02]  /*52a0*/  @P2 IMAD.MOV.U32 R4, RZ, RZ, R10 ;  /* 0x000000ffff042224 */ /* 0x000fe400078e000a */
[----:B------:R-:W-:Y:S01]  /*52b0*/  FMUL R5, R5, R88 ;  /* 0x0000005805057220 */ /* 0x000fe20000400000 */
[----:B------:R-:W-:-:S03]  /*52c0*/  ISETP.GT.AND P3, PT, R3, RZ, P1 ;  /* 0x000000ff0300720c */ /* 0x000fc60000f64270 */
[----:B------:R-:W-:Y:S01]  /*52d0*/  FFMA R15, R84, R19, R5 ;  /* 0x00000013540f7223 */ /* 0x000fe20000000005 */
[----:B------:R-:W-:-:S04]  /*52e0*/  @P2 IMAD.MOV.U32 R5, RZ, RZ, R11 ;  /* 0x000000ffff052224 */ /* 0x000fc800078e000b */
[----:B------:R-:W-:-:S05]  /*52f0*/  F2FP.TF32.F32.PACK_B R15, R15 ;  /* 0x0000000fff0f723e */ /* 0x000fca00024050ff */
[----:B------:R0:W-:Y:S01]  /*5300*/  @P2 STG.E desc[UR40][R4.64+0x1e0], R15 ;  /* 0x0001e00f04002986 */ /* 0x0001e2000c101928 */
[----:B------:R-:W-:Y:S05]  /*5310*/  @!P3 BRA `(.L_x_149) ;  /* 0x000000000004b947 */ /* 0x000fea0003800000 */
[----:B------:R0:W5:Y:S02]  /*5320*/  LDG.E.LTC128B R24, desc[UR40][R6.64+0x1e4] ;  /* 0x0001e42806187981 */ /* 0x000164000c1e1920 */
.L_x_149:
[----:B------:R-:W-:Y:S05]  /*5330*/  BSYNC B1 ;  /* 0x0000000000017941 */ /* 0x000fea0003800000 */
.L_x_148:
        /* <DEDUP_REMOVED lines=9> */
.L_x_151:
[----:B------:R-:W-:Y:S05]  /*53d0*/  BSYNC B1 ;  /* 0x0000000000017941 */ /* 0x000fea0003800000 */
.L_x_150:
[----:B-----5:R-:W-:Y:S01]  /*53e0*/  LOP3.LUT R5, R24, 0xffffe000, RZ, 0xc0, !PT ;  /* 0xffffe00018057812 */ /* 0x020fe200078ec0ff */
[----:B------:R-:W-:Y:S01]  /*53f0*/  @P0 IMAD.MOV.U32 R4, RZ, RZ, R12 ;  /* 0x000000ffff040224 */ /* 0x000fe200078e000c */
[----:B------:R-:W-:Y:S01]  /*5400*/  ISETP.GT.AND P1, PT, R3, 0x8, P1 ;  /* 0x000000080300780c */ /* 0x000fe20000f24270 */
[----:B------:R-:W-:Y:S02]  /*5410*/  BSSY B1, `(.L_x_152) ;  /* 0x0000008000017945 */ /* 0x000fe40003800000 */
[----:B------:R-:W-:-:S04]  /*5420*/  FMUL R5, R5, R88 ;  /* 0x0000005805057220 */ /* 0x000fc80000400000 */
[----:B-1----:R-:W-:Y:S01]  /*5430*/  FFMA R7, R86, R19, R5 ;  /* 0x0000001356077223 */ /* 0x002fe20000000005 */
[----:B------:R-:W-:-:S04]  /*5440*/  @P0 IMAD.MOV.U32 R5, RZ, RZ, R13 ;  /* 0x000000ffff050224 */ /* 0x000fc800078e000d */
[----:B------:R-:W-:-:S05]  /*5450*/  F2FP.TF32.F32.PACK_B R7, R7 ;  /* 0x00000007ff07723e */ /* 0x000fca00024050ff */
[----:B------:R1:W-:Y:S01]  /*5460*/  @P0 STG.E desc[UR40][R4.64+0x1e0], R7 ;  /* 0x0001e00704000986 */ /* 0x0003e2000c101928 */
[----:B------:R-:W-:Y:S05]  /*5470*/  @!P1 BRA `(.L_x_153) ;  /* 0x0000000000049947 */ /* 0x000fea0003800000 */
[----:B------:R0:W5:Y:S02]  /*5480*/  LDG.E.LTC128B R24, desc[UR40][R8.64+0x1e4] ;  /* 0x0001e42808187981 */ /* 0x000164000c1e1920 */
.L_x_153:
[----:B------:R-:W-:Y:S05]  /*5490*/  BSYNC B1 ;  /* 0x0000000000017941 */ /* 0x000fea0003800000 */
.L_x_152:
[----:B------:R-:W-:Y:S05]  /*54a0*/  @!P1 BRA `(.L_x_154) ;  /* 0x0000001000e89947 */ /* 0x000fea0003800000 */
[----:B-----5:R-:W-:-:S05]  /*54b0*/  LOP3.LUT R3, R24, 0xffffe000, RZ, 0xc0, !PT ;  /* 0xffffe00018037812 */ /* 0x020fca00078ec0ff */
[----:B-1----:R-:W-:-:S04]  /*54c0*/  FMUL R4, R3, R88 ;  /* 0x0000005803047220 */ /* 0x002fc80000400000 */
[----:B------:R-:W-:-:S05]  /*54d0*/  FFMA R87, R87, R19, R4 ;  /* 0x0000001357577223 */ /* 0x000fca0000000004 */
[----:B------:R-:W-:-:S05]  /*54e0*/  F2FP.TF32.F32.PACK_B R87, R87 ;  /* 0x00000057ff57723e */ /* 0x000fca00024050ff */
[----:B------:R1:W-:Y:S01]  /*54f0*/  STG.E desc[UR40][R12.64+0x1e4], R87 ;  /* 0x0001e4570c007986 */ /* 0x0003e2000c101928 */
[----:B------:R-:W-:Y:S05]  /*5500*/  BRA `(.L_x_154) ;  /* 0x0000001000d07947 */ /* 0x000fea0003800000 */
.L_x_29:
[----:B------:R-:W-:Y:S01]  /*5510*/  ISETP.GT.AND P4, PT, R4, 0x1, PT ;  /* 0x000000010400780c */ /* 0x000fe20003f84270 */
[----:B------:R-:W-:Y:S01]  /*5520*/  ULDC.64 UR4, c[0x0][0x5c0] ;  /* 0x0001700000047ab9 */ /* 0x000fe20000000a00 */
[-C--:B------:R-:W-:Y:S01]  /*5530*/  FMUL R5, R24, R19.reuse ;  /* 0x0000001318057220 */ /* 0x080fe20000400000 */
[----:B------:R-:W-:Y:S01]  /*5540*/  LEA R6, P3, R102, UR4, 0x2 ;  /* 0x0000000466067c11 */ /* 0x000fe2000f8610ff */
[-C--:B------:R-:W-:Y:S01]  /*5550*/  FMUL R25, R25, R19.reuse ;  /* 0x0000001319197220 */ /* 0x080fe20000400000 */
[----:B------:R-:W-:Y:S01]  /*5560*/  ISETP.GT.AND P1, PT, R3, RZ, P4 ;  /* 0x000000ff0300720c */ /* 0x000fe20002724270 */
[-C--:B------:R-:W-:Y:S01]  /*5570*/  FMUL R11, R26, R19.reuse ;  /* 0x000000131a0b7220 */ /* 0x080fe20000400000 */
[----:B------:R-:W-:Y:S01]  /*5580*/  LEA.HI.X R7, R102, UR5, R113, 0x2, P3 ;  /* 0x0000000566077c11 */ /* 0x000fe200098f1471 */
[----:B------:R-:W-:Y:S01]  /*5590*/  FMUL R27, R27, R19 ;  /* 0x000000131b1b7220 */ /* 0x000fe20000400000 */
[----:B------:R-:W-:Y:S01]  /*55a0*/  F2FP.TF32.F32.PACK_B R5, R5 ;  /* 0x00000005ff05723e */ /* 0x000fe200024050ff */
[----:B------:R-:W-:Y:S01]  /*55b0*/  FMUL R29, R29, R19 ;  /* 0x000000131d1d7220 */ /* 0x000fe20000400000 */
[----:B------:R-:W-:Y:S01]  /*55c0*/  F2FP.TF32.F32.PACK_B R25, R25 ;  /* 0x00000019ff19723e */ /* 0x000fe200024050ff */
[-C--:B------:R-:W-:Y:S01]  /*55d0*/  FMUL R31, R31, R19.reuse ;  /* 0x000000131f1f7220 */ /* 0x080fe20000400000 */
[C---:B------:R-:W-:Y:S01]  /*55e0*/  SHF.L.U64.HI R9, R92.reuse, 0x2, R91 ;  /* 0x000000025c097819 */ /* 0x040fe2000001025b */
[----:B------:R0:W-:Y:S01]  /*55f0*/  @P2 STG.E desc[UR40][R6.64], R5 ;  /* 0x0000000506002986 */ /* 0x0001e2000c101928 */
[----:B------:R-:W-:Y:S01]  /*5600*/  LEA R8, P3, R92, R6, 0x2 ;  /* 0x000000065c087211 */ /* 0x000fe200078610ff */
[-C--:B------:R-:W-:Y:S01]  /*5610*/  FMUL R13, R32, R19.reuse ;  /* 0x00000013200d7220 */ /* 0x080fe20000400000 */
[C---:B------:R-:W-:Y:S01]  /*5620*/  ISETP.GT.AND P2, PT, R4.reuse, 0x8, PT ;  /* 0x000000080400780c */ /* 0x040fe20003f44270 */
[----:B------:R-:W-:Y:S01]  /*5630*/  @P1 STG.E desc[UR40][R6.64+0x4], R25 ;  /* 0x0000041906001986 */ /* 0x000fe2000c101928 */
[----:B------:R-:W-:Y:S01]  /*5640*/  ISETP.GT.AND P1, PT, R4, 0x9, PT ;  /* 0x000000090400780c */ /* 0x000fe20003f24270 */
[----:B------:R-:W-:Y:S01]  /*5650*/  IMAD.X R9, R9, 0x1, R7, P3 ;  /* 0x0000000109097824 */ /* 0x000fe200018e0607 */
[----:B------:R-:W-:Y:S01]  /*5660*/  ISETP.GT.AND P0, PT, R3, 0x8, P0 ;  /* 0x000000080300780c */ /* 0x000fe20000704270 */
[-C--:B------:R-:W-:Y:S01]  /*5670*/  FMUL R33, R33, R19.reuse ;  /* 0x0000001321217220 */ /* 0x080fe20000400000 */
[----:B------:R-:W-:Y:S01]  /*5680*/  ISETP.GT.AND P4, PT, R3, 0x8, P4 ;  /* 0x000000080300780c */ /* 0x000fe20002784270 */
[-C--:B------:R-:W-:Y:S01]  /*5690*/  FMUL R35, R35, R19.reuse ;  /* 0x0000001323237220 */ /* 0x080fe20000400000 */
[C---:B------:R-:W-:Y:S01]  /*56a0*/  ISETP.GT.AND P5, PT, R3.reuse, RZ, P2 ;  /* 0x000000ff0300720c */ /* 0x040fe200017a4270 */
[-C--:B0-----:R-:W-:Y:S01]  /*56b0*/  FMUL R5, R28, R19.reuse ;  /* 0x000000131c057220 */ /* 0x081fe20000400000 */
[----:B------:R-:W-:Y:S01]  /*56c0*/  ISETP.GT.AND P3, PT, R3, RZ, P1 ;  /* 0x000000ff0300720c */ /* 0x000fe20000f64270 */
[----:B------:R-:W-:Y:S01]  /*56d0*/  FMUL R37, R37, R19 ;  /* 0x0000001325257220 */ /* 0x000fe20000400000 */
[----:B------:R-:W-:Y:S01]  /*56e0*/  F2FP.TF32.F32.PACK_B R11, R11 ;  /* 0x0000000bff0b723e */ /* 0x000fe200024050ff */
[----:B------:R-:W-:Y:S01]  /*56f0*/  FMUL R39, R39, R19 ;  /* 0x0000001327277220 */ /* 0x000fe20000400000 */
[----:B------:R-:W-:Y:S01]  /*5700*/  F2FP.TF32.F32.PACK_B R27, R27 ;  /* 0x0000001bff1b723e */ /* 0x000fe200024050ff */
[----:B------:R-:W-:Y:S01]  /*5710*/  FMUL R41, R41, R19 ;  /* 0x0000001329297220 */ /* 0x000fe20000400000 */
[----:B------:R-:W-:Y:S01]  /*5720*/  F2FP.TF32.F32.PACK_B R5, R5 ;  /* 0x00000005ff05723e */ /* 0x000fe200024050ff */
[----:B------:R0:W-:Y:S01]  /*5730*/  @P0 STG.E desc[UR40][R8.64], R11 ;  /* 0x0000000b08000986 */ /* 0x0001e2000c101928 */
[----:B------:R-:W-:Y:S01]  /*5740*/  F2FP.TF32.F32.PACK_B R29, R29 ;  /* 0x0000001dff1d723e */ /* 0x000fe200024050ff */
[-C--:B------:R-:W-:Y:S01]  /*5750*/  FMUL R43, R43, R19.reuse ;  /* 0x000000132b2b7220 */ /* 0x080fe20000400000 */
[C---:B------:R-:W-:Y:S01]  /*5760*/  ISETP.GT.AND P0, PT, R4.reuse, 0x10, PT ;  /* 0x000000100400780c */ /* 0x040fe20003f04270 */
[----:B------:R-:W-:Y:S01]  /*5770*/  @P4 STG.E desc[UR40][R8.64+0x4], R27 ;  /* 0x0000041b08004986 */ /* 0x000fe2000c101928 */
[----:B------:R-:W-:Y:S01]  /*5780*/  ISETP.GT.AND P2, PT, R3, 0x8, P2 ;  /* 0x000000080300780c */ /* 0x000fe20001744270 */
[-C--:B------:R-:W-:Y:S01]  /*5790*/  FMUL R45, R45, R19.reuse ;  /* 0x000000132d2d7220 */ /* 0x080fe20000400000 */
[C---:B------:R-:W-:Y:S01]  /*57a0*/  ISETP.GT.AND P1, PT, R3.reuse, 0x8, P1 ;  /* 0x000000080300780c */ /* 0x040fe20000f24270 */
[----:B------:R1:W-:Y:S01]  /*57b0*/  @P5 STG.E desc[UR40][R6.64+0x20], R5 ;  /* 0x0000200506005986 */ /* 0x0003e2000c101928 */
[----:B------:R-:W-:Y:S01]  /*57c0*/  ISETP.GT.AND P5, PT, R3, RZ, P0 ;  /* 0x000000ff0300720c */ /* 0x000fe200007a4270 */
[----:B------:R-:W-:Y:S01]  /*57d0*/  FMUL R47, R47, R19 ;  /* 0x000000132f2f7220 */ /* 0x000fe20000400000 */
[----:B------:R-:W-:Y:S01]  /*57e0*/  F2FP.TF32.F32.PACK_B R31, R31 ;  /* 0x0000001fff1f723e */ /* 0x000fe200024050ff */
[----:B------:R-:W-:Y:S01]  /*57f0*/  @P3 STG.E desc[UR40][R6.64+0x24], R29 ;  /* 0x0000241d06003986 */ /* 0x000fe2000c101928 */
[----:B------:R-:W-:Y:S01]  /*5800*/  ISETP.GT.AND P3, PT, R4, 0x11, PT ;  /* 0x000000110400780c */ /* 0x000fe20003f64270 */
[----:B0-----:R-:W-:Y:S01]  /*5810*/  FMUL R11, R30, R19 ;  /* 0x000000131e0b7220 */ /* 0x001fe20000400000 */
[----:B------:R-:W-:Y:S01]  /*5820*/  F2FP.TF32.F32.PACK_B R13, R13 ;  /* 0x0000000dff0d723e */ /* 0x000fe200024050ff */
[-C--:B------:R-:W-:Y:S01]  /*5830*/  FMUL R49, R49, R19.reuse ;  /* 0x0000001331317220 */ /* 0x080fe20000400000 */
[----:B------:R-:W-:Y:S01]  /*5840*/  ISETP.GT.AND P4, PT, R3, RZ, P3 ;  /* 0x000000ff0300720c */ /* 0x000fe20001f84270 */
[----:B------:R-:W-:Y:S01]  /*5850*/  FMUL R51, R51, R19 ;  /* 0x0000001333337220 */ /* 0x000fe20000400000 */
[----:B------:R-:W-:Y:S01]  /*5860*/  F2FP.TF32.F32.PACK_B R11, R11 ;  /* 0x0000000bff0b723e */ /* 0x000fe200024050ff */
[----:B-1----:R-:W-:Y:S01]  /*5870*/  FMUL R5, R34, R19 ;  /* 0x0000001322057220 */ /* 0x002fe20000400000 */
[----:B------:R-:W-:Y:S01]  /*5880*/  F2FP.TF32.F32.PACK_B R33, R33 ;  /* 0x00000021ff21723e */ /* 0x000fe200024050ff */
[-C--:B------:R-:W-:Y:S01]  /*5890*/  FMUL R53, R53, R19.reuse ;  /* 0x0000001335357220 */ /* 0x080fe20000400000 */
[----:B------:R-:W-:Y:S01]  /*58a0*/  ISETP.GT.AND P0, PT, R3, 0x8, P0 ;  /* 0x000000080300780c */ /* 0x000fe20000704270 */
[----:B------:R0:W-:Y:S01]  /*58b0*/  @P2 STG.E desc[UR40][R8.64+0x20], R11 ;  /* 0x0000200b08002986 */ /* 0x0001e2000c101928 */
[C---:B------:R-:W-:Y:S01]  /*58c0*/  ISETP.GT.AND P2, PT, R4.reuse, 0x19, PT ;  /* 0x000000190400780c */ /* 0x040fe20003f44270 */
[----:B------:R-:W-:Y:S01]  /*58d0*/  FMUL R55, R55, R19 ;  /* 0x0000001337377220 */ /* 0x000fe20000400000 */
[----:B------:R-:W-:Y:S01]  /*58e0*/  F2FP.TF32.F32.PACK_B R5, R5 ;  /* 0x00000005ff05723e */ /* 0x000fe200024050ff */
[----:B------:R-:W-:Y:S01]  /*58f0*/  @P1 STG.E desc[UR40][R8.64+0x24], R31 ;  /* 0x0000241f08001986 */ /* 0x000fe2000c101928 */
[----:B------:R-:W-:Y:S01]  /*5900*/  ISETP.GT.AND P1, PT, R4, 0x18, PT ;  /* 0x000000180400780c */ /* 0x000fe20003f24270 */
[----:B------:R-:W-:Y:S01]  /*5910*/  FMUL R57, R57, R19 ;  /* 0x0000001339397220 */ /* 0x000fe20000400000 */
[----:B------:R-:W-:Y:S01]  /*5920*/  F2FP.TF32.F32.PACK_B R35, R35 ;  /* 0x00000023ff23723e */ /* 0x000fe200024050ff */
[----:B------:R1:W-:Y:S01]  /*5930*/  @P5 STG.E desc[UR40][R6.64+0x40], R13 ;  /* 0x0000400d06005986 */ /* 0x0003e2000c101928 */
[----:B------:R-:W-:Y:S01]  /*5940*/  ISETP.GT.AND P5, PT, R3, RZ, P1 ;  /* 0x000000ff0300720c */ /* 0x000fe20000fa4270 */
[----:B------:R-:W-:Y:S01]  /*5950*/  FMUL R59, R59, R19 ;  /* 0x000000133b3b7220 */ /* 0x000fe20000400000 */
[----:B------:R-:W-:Y:S01]  /*5960*/  F2FP.TF32.F32.PACK_B R37, R37 ;  /* 0x00000025ff25723e */ /* 0x000fe200024050ff */
[----:B------:R-:W-:Y:S01]  /*5970*/  @P4 STG.E desc[UR40][R6.64+0x44], R33 ;  /* 0x0000442106004986 */ /* 0x000fe2000c101928 */
[C---:B------:R-:W-:Y:S01]  /*5980*/  ISETP.GT.AND P4, PT, R3.reuse, 0x8, P3 ;  /* 0x000000080300780c */ /* 0x040fe20001f84270 */
[-C--:B0-----:R-:W-:Y:S01]  /*5990*/  FMUL R11, R36, R19.reuse ;  /* 0x00000013240b7220 */ /* 0x081fe20000400000 */
[----:B------:R-:W-:Y:S01]  /*59a0*/  ISETP.GT.AND P3, PT, R3, RZ, P2 ;  /* 0x000000ff0300720c */ /* 0x000fe20001764270 */
[----:B------:R0:W-:Y:S01]  /*59b0*/  @P0 STG.E desc[UR40][R8.64+0x40], R5 ;  /* 0x0000400508000986 */ /* 0x0001e2000c101928 */
[----:B------:R-:W-:Y:S01]  /*59c0*/  ISETP.GT.AND P0, PT, R4, 0x20, PT ;  /* 0x000000200400780c */ /* 0x000fe20003f04270 */
[----:B------:R-:W-:Y:S01]  /*59d0*/  FMUL R61, R61, R19 ;  /* 0x000000133d3d7220 */ /* 0x000fe20000400000 */
[----:B------:R-:W-:Y:S01]  /*59e0*/  F2FP.TF32.F32.PACK_B R11, R11 ;  /* 0x0000000bff0b723e */ /* 0x000fe200024050ff */
[-C--:B-1----:R-:W-:Y:S01]  /*59f0*/  FMUL R13, R40, R19.reuse ;  /* 0x00000013280d7220 */ /* 0x082fe20000400000 */
[----:B------:R-:W-:Y:S01]  /*5a00*/  ISETP.GT.AND P1, PT, R3, 0x8, P1 ;  /* 0x000000080300780c */ /* 0x000fe20000f24270 */
[----:B------:R-:W-:Y:S01]  /*5a10*/  FMUL R63, R63, R19 ;  /* 0x000000133f3f7220 */ /* 0x000fe20000400000 */
[----:B------:R-:W-:Y:S01]  /*5a20*/  F2FP.TF32.F32.PACK_B R39, R39 ;  /* 0x00000027ff27723e */ /* 0x000fe200024050ff */
[----:B------:R-:W-:Y:S01]  /*5a30*/  FMUL R65, R65, R19 ;  /* 0x0000001341417220 */ /* 0x000fe20000400000 */
[----:B------:R-:W-:Y:S01]  /*5a40*/  F2FP.TF32.F32.PACK_B R13, R13 ;  /* 0x0000000dff0d723e */ /* 0x000fe200024050ff */
[----:B------:R-:W-:Y:S01]  /*5a50*/  @P4 STG.E desc[UR40][R8.64+0x44], R35 ;  /* 0x0000442308004986 */ /* 0x000fe2000c101928 */
[C---:B------:R-:W-:Y:S01]  /*5a60*/  ISETP.GT.AND P4, PT, R3.reuse, 0x8, P2 ;  /* 0x000000080300780c */ /* 0x040fe20001784270 */
[-C--:B0-----:R-:W-:Y:S01]  /*5a70*/  FMUL R5, R38, R19.reuse ;  /* 0x0000001326057220 */ /* 0x081fe20000400000 */
[C---:B------:R-:W-:Y:S01]  /*5a80*/  ISETP.GT.AND P2, PT, R4.reuse, 0x21, PT ;  /* 0x000000210400780c */ /* 0x040fe20003f44270 */
[----:B------:R0:W-:Y:S01]  /*5a90*/  @P5 STG.E desc[UR40][R6.64+0x60], R11 ;  /* 0x0000600b06005986 */ /* 0x0001e2000c101928 */
[----:B------:R-:W-:Y:S01]  /*5aa0*/  ISETP.GT.AND P5, PT, R3, RZ, P0 ;  /* 0x000000ff0300720c */ /* 0x000fe200007a4270 */
[----:B------:R-:W-:Y:S01]  /*5ab0*/  FMUL R67, R67, R19 ;  /* 0x0000001343437220 */ /* 0x000fe20000400000 */
[----:B------:R-:W-:Y:S01]  /*5ac0*/  F2FP.TF32.F32.PACK_B R5, R5 ;  /* 0x00000005ff05723e */ /* 0x000fe200024050ff */
[----:B------:R-:W-:Y:S01]  /*5ad0*/  @P3 STG.E desc[UR40][R6.64+0x64], R37 ;  /* 0x0000642506003986 */ /* 0x000fe2000c101928 */
[----:B------:R-:W-:Y:S01]  /*5ae0*/  ISETP.GT.AND P3, PT, R3, RZ, P2 ;  /* 0x000000ff0300720c */ /* 0x000fe20001764270 */
[----:B------:R-:W-:Y:S01]  /*5af0*/  FMUL R69, R69, R19 ;  /* 0x0000001345457220 */ /* 0x000fe20000400000 */
[----:B------:R-:W-:Y:S01]  /*5b00*/  F2FP.TF32.F32.PACK_B R41, R41 ;  /* 0x00000029ff29723e */ /* 0x000fe200024050ff */
[----:B------:R1:W-:Y:S01]  /*5b10*/  @P1 STG.E desc[UR40][R8.64+0x60], R5 ;  /* 0x0000600508001986 */ /* 0x0003e2000c101928 */
[----:B------:R-:W-:Y:S01]  /*5b20*/  ISETP.GT.AND P1, PT, R4, 0x28, PT ;  /* 0x000000280400780c */ /* 0x000fe20003f24270 */
[-C--:B------:R-:W-:Y:S01]  /*5b30*/  FMUL R71, R71, R19.reuse ;  /* 0x0000001347477220 */ /* 0x080fe20000400000 */
[C---:B------:R-:W-:Y:S01]  /*5b40*/  ISETP.GT.AND P0, PT, R3.reuse, 0x8, P0 ;  /* 0x000000080300780c */ /* 0x040fe20000704270 */
[----:B------:R-:W-:Y:S01]  /*5b50*/  @P4 STG.E desc[UR40][R8.64+0x64], R39 ;  /* 0x0000642708004986 */ /* 0x000fe2000c101928 */
[C---:B------:R-:W-:Y:S01]  /*5b60*/  ISETP.GT.AND P4, PT, R3.reuse, 0x8, P2 ;  /* 0x000000080300780c */ /* 0x040fe20001784270 */
[-C--:B0-----:R-:W-:Y:S01]  /*5b70*/  FMUL R11, R44, R19.reuse ;  /* 0x000000132c0b7220 */ /* 0x081fe20000400000 */
[----:B------:R-:W-:Y:S01]  /*5b80*/  ISETP.GT.AND P2, PT, R4, 0x29, PT ;  /* 0x000000290400780c */ /* 0x000fe20003f44270 */
[----:B------:R0:W-:Y:S01]  /*5b90*/  @P5 STG.E desc[UR40][R6.64+0x80], R13 ;  /* 0x0000800d06005986 */ /* 0x0001e2000c101928 */
[----:B------:R-:W-:Y:S01]  /*5ba0*/  ISETP.GT.AND P5, PT, R3, RZ, P1 ;  /* 0x000000ff0300720c */ /* 0x000fe20000fa4270 */
[----:B------:R-:W-:Y:S01]  /*5bb0*/  FMUL R73, R73, R19 ;  /* 0x0000001349497220 */ /* 0x000fe20000400000 */
[----:B------:R-:W-:Y:S01]  /*5bc0*/  F2FP.TF32.F32.PACK_B R43, R43 ;  /* 0x0000002bff2b723e */ /* 0x000fe200024050ff */
[-C--:B-1----:R-:W-:Y:S01]  /*5bd0*/  FMUL R5, R42, R19.reuse ;  /* 0x000000132a057220 */ /* 0x082fe20000400000 */
[----:B------:R-:W-:Y:S01]  /*5be0*/  @P3 STG.E desc[UR40][R6.64+0x84], R41 ;  /* 0x0000842906003986 */ /* 0x000fe2000c101928 */
[----:B------:R-:W-:Y:S01]  /*5bf0*/  ISETP.GT.AND P3, PT, R3, RZ, P2 ;  /* 0x000000ff0300720c */ /* 0x000fe20001764270 */
[----:B------:R-:W-:Y:S01]  /*5c00*/  FMUL R75, R75, R19 ;  /* 0x000000134b4b7220 */ /* 0x000fe20000400000 */
[----:B------:R-:W-:Y:S01]  /*5c10*/  F2FP.TF32.F32.PACK_B R11, R11 ;  /* 0x0000000bff0b723e */ /* 0x000fe200024050ff */
[----:B------:R-:W-:Y:S01]  /*5c20*/  FMUL R77, R77, R19 ;  /* 0x000000134d4d7220 */ /* 0x000fe20000400000 */
[----:B------:R-:W-:Y:S01]  /*5c30*/  F2FP.TF32.F32.PACK_B R5, R5 ;  /* 0x00000005ff05723e */ /* 0x000fe200024050ff */
[----:B------:R-:W-:Y:S01]  /*5c40*/  FMUL R79, R79, R19 ;  /* 0x000000134f4f7220 */ /* 0x000fe20000400000 */
[----:B------:R-:W-:Y:S01]  /*5c50*/  F2FP.TF32.F32.PACK_B R45, R45 ;  /* 0x0000002dff2d723e */ /* 0x000fe200024050ff */
[-C--:B0-----:R-:W-:Y:S01]  /*5c60*/  FMUL R13, R48, R19.reuse ;  /* 0x00000013300d7220 */ /* 0x081fe20000400000 */
[----:B------:R-:W-:Y:S01]  /*5c70*/  ISETP.GT.AND P1, PT, R3, 0x8, P1 ;  /* 0x000000080300780c */ /* 0x000fe20000f24270 */
[----:B------:R0:W-:Y:S01]  /*5c80*/  @P0 STG.E desc[UR40][R8.64+0x80], R5 ;  /* 0x0000800508000986 */ /* 0x0001e2000c101928 */
[----:B------:R-:W-:Y:S01]  /*5c90*/  ISETP.GT.AND P0, PT, R4, 0x30, PT ;  /* 0x000000300400780c */ /* 0x000fe20003f04270 */
[----:B------:R-:W-:Y:S01]  /*5ca0*/  FMUL R81, R81, R19 ;  /* 0x0000001351517220 */ /* 0x000fe20000400000 */
[----:B------:R-:W-:Y:S01]  /*5cb0*/  F2FP.TF32.F32.PACK_B R47, R47 ;  /* 0x0000002fff2f723e */ /* 0x000fe200024050ff */
[----:B------:R-:W-:Y:S01]  /*5cc0*/  @P4 STG.E desc[UR40][R8.64+0x84], R43 ;  /* 0x0000842b08004986 */ /* 0x000fe2000c101928 */
[C---:B------:R-:W-:Y:S01]  /*5cd0*/  ISETP.GT.AND P4, PT, R3.reuse, 0x8, P2 ;  /* 0x000000080300780c */ /* 0x040fe20001784270 */
[-C--:B------:R-:W-:Y:S01]  /*5ce0*/  FMUL R15, R82, R19.reuse ;  /* 0x00000013520f7220 */ /* 0x080fe20000400000 */
[----:B------:R-:W-:Y:S01]  /*5cf0*/  ISETP.GT.AND P2, PT, R4, 0x31, PT ;  /* 0x000000310400780c */ /* 0x000fe20003f44270 */
[----:B------:R1:W-:Y:S01]  /*5d00*/  @P5 STG.E desc[UR40][R6.64+0xa0], R11 ;  /* 0x0000a00b06005986 */ /* 0x0003e2000c101928 */
[----:B------:R-:W-:Y:S01]  /*5d10*/  ISETP.GT.AND P5, PT, R3, RZ, P0 ;  /* 0x000000ff0300720c */ /* 0x000fe200007a4270 */
[----:B------:R-:W-:Y:S01]  /*5d20*/  FMUL R83, R83, R19 ;  /* 0x0000001353537220 */ /* 0x000fe20000400000 */
[----:B------:R-:W-:Y:S01]  /*5d30*/  F2FP.TF32.F32.PACK_B R13, R13 ;  /* 0x0000000dff0d723e */ /* 0x000fe200024050ff */
[-C--:B0-----:R-:W-:Y:S01]  /*5d40*/  FMUL R5, R46, R19.reuse ;  /* 0x000000132e057220 */ /* 0x081fe20000400000 */
[----:B------:R-:W-:Y:S01]  /*5d50*/  @P3 STG.E desc[UR40][R6.64+0xa4], R45 ;  /* 0x0000a42d06003986 */ /* 0x000fe2000c101928 */
[----:B------:R-:W-:Y:S01]  /*5d60*/  ISETP.GT.AND P3, PT, R3, RZ, P2 ;  /* 0x000000ff0300720c */ /* 0x000fe20001764270 */
[----:B------:R-:W-:Y:S01]  /*5d70*/  FMUL R21, R84, R19 ;  /* 0x0000001354157220 */ /* 0x000fe20000400000 */
[----:B------:R-:W-:Y:S01]  /*5d80*/  F2FP.TF32.F32.PACK_B R49, R49 ;  /* 0x00000031ff31723e */ /* 0x000fe200024050ff */
[----:B------:R-:W-:Y:S01]  /*5d90*/  FMUL R85, R85, R19 ;  /* 0x0000001355557220 */ /* 0x000fe20000400000 */
[----:B------:R-:W-:Y:S01]  /*5da0*/  F2FP.TF32.F32.PACK_B R5, R5 ;  /* 0x00000005ff05723e */ /* 0x000fe200024050ff */
[-C--:B------:R-:W-:Y:S01]  /*5db0*/  FMUL R87, R87, R19.reuse ;  /* 0x0000001357577220 */ /* 0x080fe20000400000 */
[----:B------:R-:W-:Y:S01]  /*5dc0*/  ISETP.GT.AND P0, PT, R3, 0x8, P0 ;  /* 0x000000080300780c */ /* 0x000fe20000704270 */
[----:B-1----:R-:W-:Y:S01]  /*5dd0*/  FMUL R11, R52, R19 ;  /* 0x00000013340b7220 */ /* 0x002fe20000400000 */
[----:B------:R-:W-:Y:S01]  /*5de0*/  F2FP.TF32.F32.PACK_B R51, R51 ;  /* 0x00000033ff33723e */ /* 0x000fe200024050ff */
[----:B------:R0:W-:Y:S01]  /*5df0*/  @P1 STG.E desc[UR40][R8.64+0xa0], R5 ;  /* 0x0000a00508001986 */ /* 0x0001e2000c101928 */
[----:B------:R-:W-:-:S02]  /*5e00*/  ISETP.GT.AND P1, PT, R4, 0x38, PT ;  /* 0x000000380400780c */ /* 0x000fc40003f24270 */
[----:B------:R-:W-:Y:S01]  /*5e10*/  F2FP.TF32.F32.PACK_B R11, R11 ;  /* 0x0000000bff0b723e */ /* 0x000fe200024050ff */
[----:B------:R-:W-:Y:S01]  /*5e20*/  @P4 STG.E desc[UR40][R8.64+0xa4], R47 ;  /* 0x0000a42f08004986 */ /* 0x000fe2000c101928 */
[C---:B------:R-:W-:Y:S02]  /*5e30*/  ISETP.GT.AND P4, PT, R3.reuse, 0x8, P2 ;  /* 0x000000080300780c */ /* 0x040fe40001784270 */
[----:B------:R-:W-:Y:S01]  /*5e40*/  ISETP.GT.AND P2, PT, R4, 0x39, PT ;  /* 0x000000390400780c */ /* 0x000fe20003f44270 */
[----:B------:R1:W-:Y:S01]  /*5e50*/  @P5 STG.E desc[UR40][R6.64+0xc0], R13 ;  /* 0x0000c00d06005986 */ /* 0x0003e2000c101928 */
[C---:B------:R-:W-:Y:S02]  /*5e60*/  ISETP.GT.AND P5, PT, R3.reuse, RZ, P1 ;  /* 0x000000ff0300720c */ /* 0x040fe40000fa4270 */
[----:B------:R-:W-:Y:S01]  /*5e70*/  F2FP.TF32.F32.PACK_B R53, R53 ;  /* 0x00000035ff35723e */ /* 0x000fe200024050ff */
[----:B0-----:R-:W-:Y:S01]  /*5e80*/  FMUL R5, R50, R19 ;  /* 0x0000001332057220 */ /* 0x001fe20000400000 */
[----:B------:R-:W-:Y:S01]  /*5e90*/  @P3 STG.E desc[UR40][R6.64+0xc4], R49 ;  /* 0x0000c43106003986 */ /* 0x000fe2000c101928 */
[----:B------:R-:W-:-:S02]  /*5ea0*/  ISETP.GT.AND P3, PT, R3, RZ, P2 ;  /* 0x000000ff0300720c */ /* 0x000fc40001764270 */
[----:B------:R-:W-:Y:S02]  /*5eb0*/  ISETP.GT.AND P1, PT, R3, 0x8, P1 ;  /* 0x000000080300780c */ /* 0x000fe40000f24270 */
[----:B------:R-:W-:Y:S01]  /*5ec0*/  F2FP.TF32.F32.PACK_B R5, R5 ;  /* 0x00000005ff05723e */ /* 0x000fe200024050ff */
[----:B-1----:R-:W-:Y:S01]  /*5ed0*/  FMUL R13, R56, R19 ;  /* 0x00000013380d7220 */ /* 0x002fe20000400000 */
[----:B------:R-:W-:-:S03]  /*5ee0*/  F2FP.TF32.F32.PACK_B R55, R55 ;  /* 0x00000037ff37723e */ /* 0x000fc600024050ff */
[----:B------:R0:W-:Y:S01]  /*5ef0*/  @P0 STG.E desc[UR40][R8.64+0xc0], R5 ;  /* 0x0000c00508000986 */ /* 0x0001e2000c101928 */
[C---:B------:R-:W-:Y:S02]  /*5f00*/  ISETP.GT.AND P0, PT, R4.reuse, 0x40, PT ;  /* 0x000000400400780c */ /* 0x040fe40003f04270 */
        /* <DEDUP_REMOVED lines=71> */
[----:B------:R-:W-:Y:S01]  /*6380*/  @P3 STG.E desc[UR40][R6.64+0x164], R69 ;  /* 0x0001644506003986 */ /* 0x000fe2000c101928 */
[----:B0-----:R-:W-:Y:S01]  /*6390*/  FMUL R5, R70, R19 ;  /* 0x0000001346057220 */ /* 0x001fe20000400000 */
[----:B------:R-:W-:-:S02]  /*63a0*/  ISETP.GT.AND P3, PT, R3, RZ, P2 ;  /* 0x000000ff0300720c */ /* 0x000fc40001764270 */
[----:B------:R-:W-:Y:S02]  /*63b0*/  ISETP.GT.AND P0, PT, R3, 0x8, P0 ;  /* 0x000000080300780c */ /* 0x000fe40000704270 */
[----:B------:R-:W-:Y:S01]  /*63c0*/  F2FP.TF32.F32.PACK_B R5, R5 ;  /* 0x00000005ff05723e */ /* 0x000fe200024050ff */
[----:B-1----:R-:W-:Y:S01]  /*63d0*/  FMUL R11, R76, R19 ;  /* 0x000000134c0b7220 */ /* 0x002fe20000400000 */
[----:B------:R-:W-:-:S03]  /*63e0*/  F2FP.TF32.F32.PACK_B R75, R75 ;  /* 0x0000004bff4b723e */ /* 0x000fc600024050ff */
[----:B------:R0:W-:Y:S01]  /*63f0*/  @P1 STG.E desc[UR40][R8.64+0x160], R5 ;  /* 0x0001600508001986 */ /* 0x0001e2000c101928 */
[----:B------:R-:W-:Y:S02]  /*6400*/  F2FP.TF32.F32.PACK_B R77, R77 ;  /* 0x0000004dff4d723e */ /* 0x000fe400024050ff */
[----:B------:R-:W-:Y:S01]  /*6410*/  F2FP.TF32.F32.PACK_B R11, R11 ;  /* 0x0000000bff0b723e */ /* 0x000fe200024050ff */
[----:B------:R-:W-:Y:S01]  /*6420*/  @P4 STG.E desc[UR40][R8.64+0x164], R71 ;  /* 0x0001644708004986 */ /* 0x000fe2000c101928 */
[C---:B------:R-:W-:Y:S02]  /*6430*/  ISETP.GT.AND P4, PT, R4.reuse, 0x68, PT ;  /* 0x000000680400780c */ /* 0x040fe40003f84270 */
[----:B------:R-:W-:Y:S01]  /*6440*/  F2FP.TF32.F32.PACK_B R79, R79 ;  /* 0x0000004fff4f723e */ /* 0x000fe200024050ff */
[----:B------:R1:W-:Y:S01]  /*6450*/  @P5 STG.E desc[UR40][R6.64+0x180], R13 ;  /* 0x0001800d06005986 */ /* 0x0003e2000c101928 */
[----:B------:R-:W-:Y:S02]  /*6460*/  ISETP.GT.AND P5, PT, R4, 0x69, PT ;  /* 0x000000690400780c */ /* 0x000fe40003fa4270 */
[----:B------:R-:W-:Y:S01]  /*6470*/  F2FP.TF32.F32.PACK_B R81, R81 ;  /* 0x00000051ff51723e */ /* 0x000fe200024050ff */
[----:B------:R-:W-:Y:S01]  /*6480*/  @P3 STG.E desc[UR40][R6.64+0x184], R73 ;  /* 0x0001844906003986 */ /* 0x000fe2000c101928 */
[C---:B------:R-:W-:Y:S01]  /*6490*/  ISETP.GT.AND P3, PT, R3.reuse, 0x8, P2 ;  /* 0x000000080300780c */ /* 0x040fe20001764270 */
[----:B0-----:R-:W-:Y:S01]  /*64a0*/  FMUL R5, R74, R19 ;  /* 0x000000134a057220 */ /* 0x001fe20000400000 */
[----:B------:R-:W-:-:S02]  /*64b0*/  ISETP.GT.AND P2, PT, R3, RZ, P4 ;  /* 0x000000ff0300720c */ /* 0x000fc40002744270 */
[C---:B------:R-:W-:Y:S02]  /*64c0*/  ISETP.GT.AND P1, PT, R3.reuse, RZ, P5 ;  /* 0x000000ff0300720c */ /* 0x040fe40002f24270 */
[C---:B------:R-:W-:Y:S01]  /*64d0*/  ISETP.GT.AND P4, PT, R3.reuse, 0x8, P4 ;  /* 0x000000080300780c */ /* 0x040fe20002784270 */
[----:B-1----:R-:W-:Y:S01]  /*64e0*/  FMUL R13, R78, R19 ;  /* 0x000000134e0d7220 */ /* 0x002fe20000400000 */
[----:B------:R-:W-:Y:S02]  /*64f0*/  F2FP.TF32.F32.PACK_B R5, R5 ;  /* 0x00000005ff05723e */ /* 0x000fe400024050ff */
[----:B------:R-:W-:Y:S02]  /*6500*/  ISETP.GT.AND P5, PT, R3, 0x8, P5 ;  /* 0x000000080300780c */ /* 0x000fe40002fa4270 */
[----:B------:R-:W-:Y:S01]  /*6510*/  F2FP.TF32.F32.PACK_B R13, R13 ;  /* 0x0000000dff0d723e */ /* 0x000fe200024050ff */
[----:B------:R0:W-:Y:S01]  /*6520*/  @P0 STG.E desc[UR40][R8.64+0x180], R5 ;  /* 0x0001800508000986 */ /* 0x0001e2000c101928 */
[----:B------:R-:W-:-:S02]  /*6530*/  ISETP.GT.AND P0, PT, R4, 0x79, PT ;  /* 0x000000790400780c */ /* 0x000fc40003f04270 */
[----:B------:R-:W-:Y:S01]  /*6540*/  F2FP.TF32.F32.PACK_B R15, R15 ;  /* 0x0000000fff0f723e */ /* 0x000fe200024050ff */
[----:B------:R-:W-:Y:S01]  /*6550*/  @P3 STG.E desc[UR40][R8.64+0x184], R75 ;  /* 0x0001844b08003986 */ /* 0x000fe2000c101928 */
[C---:B------:R-:W-:Y:S02]  /*6560*/  ISETP.GT.AND P3, PT, R4.reuse, 0x70, PT ;  /* 0x000000700400780c */ /* 0x040fe40003f64270 */
[----:B------:R-:W-:Y:S01]  /*6570*/  F2FP.TF32.F32.PACK_B R83, R83 ;  /* 0x00000053ff53723e */ /* 0x000fe200024050ff */
[----:B------:R1:W-:Y:S01]  /*6580*/  @P2 STG.E desc[UR40][R6.64+0x1a0], R11 ;  /* 0x0001a00b06002986 */ /* 0x0003e2000c101928 */
[C---:B------:R-:W-:Y:S02]  /*6590*/  ISETP.GT.AND P2, PT, R4.reuse, 0x71, PT ;  /* 0x000000710400780c */ /* 0x040fe40003f44270 */
[----:B------:R-:W-:Y:S01]  /*65a0*/  F2FP.TF32.F32.PACK_B R21, R21 ;  /* 0x00000015ff15723e */ /* 0x000fe200024050ff */
[----:B------:R-:W-:Y:S01]  /*65b0*/  @P1 STG.E desc[UR40][R6.64+0x1a4], R77 ;  /* 0x0001a44d06001986 */ /* 0x000fe2000c101928 */
[----:B------:R-:W-:Y:S01]  /*65c0*/  ISETP.GT.AND P1, PT, R4, 0x78, PT ;  /* 0x000000780400780c */ /* 0x000fe20003f24270 */
[----:B------:R-:W-:Y:S01]  /*65d0*/  @P4 IMAD.MOV.U32 R4, RZ, RZ, R8 ;  /* 0x000000ffff044224 */ /* 0x000fe200078e0008 */
[----:B------:R-:W-:Y:S01]  /*65e0*/  F2FP.TF32.F32.PACK_B R85, R85 ;  /* 0x00000055ff55723e */ /* 0x000fe200024050ff */
[----:B0-----:R-:W-:Y:S01]  /*65f0*/  @P4 IMAD.MOV.U32 R5, RZ, RZ, R9 ;  /* 0x000000ffff054224 */ /* 0x001fe200078e0009 */
[----:B------:R-:W-:Y:S01]  /*6600*/  F2FP.TF32.F32.PACK_B R87, R87 ;  /* 0x00000057ff57723e */ /* 0x000fe200024050ff */
[----:B-1----:R-:W-:-:S03]  /*6610*/  FMUL R11, R80, R19 ;  /* 0x00000013500b7220 */ /* 0x002fc60000400000 */
[----:B------:R0:W-:Y:S01]  /*6620*/  @P4 STG.E desc[UR40][R4.64+0x1a0], R13 ;  /* 0x0001a00d04004986 */ /* 0x0001e2000c101928 */
[C---:B------:R-:W-:Y:S02]  /*6630*/  ISETP.GT.AND P4, PT, R3.reuse, RZ, P3 ;  /* 0x000000ff0300720c */ /* 0x040fe40001f84270 */
[----:B------:R-:W-:Y:S02]  /*6640*/  ISETP.GT.AND P3, PT, R3, 0x8, P3 ;  /* 0x000000080300780c */ /* 0x000fe40001f64270 */
[----:B------:R-:W-:Y:S01]  /*6650*/  F2FP.TF32.F32.PACK_B R11, R11 ;  /* 0x0000000bff0b723e */ /* 0x000fe200024050ff */
[----:B0-----:R-:W-:Y:S02]  /*6660*/  @P5 IMAD.MOV.U32 R4, RZ, RZ, R8 ;  /* 0x000000ffff045224 */ /* 0x001fe400078e0008 */
[----:B------:R-:W-:Y:S01]  /*6670*/  FMUL R13, R86, R19 ;  /* 0x00000013560d7220 */ /* 0x000fe20000400000 */
[----:B------:R-:W-:-:S04]  /*6680*/  @P5 IMAD.MOV.U32 R5, RZ, RZ, R9 ;  /* 0x000000ffff055224 */ /* 0x000fc800078e0009 */
[----:B------:R-:W-:Y:S01]  /*6690*/  F2FP.TF32.F32.PACK_B R13, R13 ;  /* 0x0000000dff0d723e */ /* 0x000fe200024050ff */
[----:B------:R0:W-:Y:S01]  /*66a0*/  @P5 STG.E desc[UR40][R4.64+0x1a4], R79 ;  /* 0x0001a44f04005986 */ /* 0x0001e2000c101928 */
[C---:B------:R-:W-:Y:S02]  /*66b0*/  ISETP.GT.AND P5, PT, R3.reuse, RZ, P2 ;  /* 0x000000ff0300720c */ /* 0x040fe400017a4270 */
[----:B------:R-:W-:Y:S01]  /*66c0*/  ISETP.GT.AND P2, PT, R3, 0x8, P2 ;  /* 0x000000080300780c */ /* 0x000fe20001744270 */
[----:B0-----:R-:W-:Y:S02]  /*66d0*/  @P4 IMAD.MOV.U32 R4, RZ, RZ, R6 ;  /* 0x000000ffff044224 */ /* 0x001fe400078e0006 */
[----:B------:R-:W-:-:S05]  /*66e0*/  @P4 IMAD.MOV.U32 R5, RZ, RZ, R7 ;  /* 0x000000ffff054224 */ /* 0x000fca00078e0007 */
        /* <DEDUP_REMOVED lines=10> */
[----:B------:R0:W-:Y:S02]  /*6790*/  @P3 STG.E desc[UR40][R4.64+0x1c0], R15 ;  /* 0x0001c00f04003986 */ /* 0x0001e4000c101928 */
[----:B0-----:R-:W-:Y:S02]  /*67a0*/  @P2 IMAD.MOV.U32 R4, RZ, RZ, R8 ;  /* 0x000000ffff042224 */ /* 0x001fe400078e0008 */
[----:B------:R-:W-:-:S05]  /*67b0*/  @P2 IMAD.MOV.U32 R5, RZ, RZ, R9 ;  /* 0x000000ffff052224 */ /* 0x000fca00078e0009 */
[----:B------:R0:W-:Y:S02]  /*67c0*/  @P2 STG.E desc[UR40][R4.64+0x1c4], R83 ;  /* 0x0001c45304002986 */ /* 0x0001e4000c101928 */
[----:B0-----:R-:W-:Y:S02]  /*67d0*/  @P4 IMAD.MOV.U32 R4, RZ, RZ, R6 ;  /* 0x000000ffff044224 */ /* 0x001fe400078e0006 */
[----:B------:R-:W-:-:S05]  /*67e0*/  @P4 IMAD.MOV.U32 R5, RZ, RZ, R7 ;  /* 0x000000ffff054224 */ /* 0x000fca00078e0007 */
[----:B------:R0:W-:Y:S04]  /*67f0*/  @P4 STG.E desc[UR40][R4.64+0x1e0], R21 ;  /* 0x0001e01504004986 */ /* 0x0001e8000c101928 */
[----:B------:R1:W-:Y:S01]  /*6800*/  @P5 STG.E desc[UR40][R6.64+0x1e4], R85 ;  /* 0x0001e45506005986 */ /* 0x0003e2000c101928 */
[----:B0-----:R-:W-:Y:S02]  /*6810*/  @P1 IMAD.MOV.U32 R4, RZ, RZ, R8 ;  /* 0x000000ffff041224 */ /* 0x001fe400078e0008 */
[----:B------:R-:W-:-:S05]  /*6820*/  @P1 IMAD.MOV.U32 R5, RZ, RZ, R9 ;  /* 0x000000ffff051224 */ /* 0x000fca00078e0009 */
[----:B------:R1:W-:Y:S04]  /*6830*/  @P1 STG.E desc[UR40][R4.64+0x1e0], R13 ;  /* 0x0001e00d04001986 */ /* 0x0003e8000c101928 */
[----:B------:R1:W-:Y:S02]  /*6840*/  @P0 STG.E desc[UR40][R8.64+0x1e4], R87 ;  /* 0x0001e45708000986 */ /* 0x0003e4000c101928 */
.L_x_154:
[----:B------:R-:W-:Y:S05]  /*6850*/  BSYNC B0 ;  /* 0x0000000000007941 */ /* 0x000fea0003800000 */
.L_x_28:
[----:B------:R-:W-:Y:S01]  /*6860*/  IADD3 R16, P0, R16, UR38, RZ ;  /* 0x0000002610107c10 */ /* 0x000fe2000ff1e0ff */
[----:B------:R-:W-:Y:S01]  /*6870*/  ULDC.64 UR4, c[0x0][0x650] ;  /* 0x0001940000047ab9 */ /* 0x000fe20000000a00 */
[----:B------:R-:W-:Y:S01]  /*6880*/  PRMT R3, RZ, 0x7610, R3 ;  /* 0x00007610ff037816 */ /* 0x000fe20000000003 */
[----:B------:R-:W-:Y:S01]  /*6890*/  IMAD.MOV.U32 R100, RZ, RZ, -0x1 ;  /* 0xffffffffff647424 */ /* 0x000fe200078e00ff */
[----:B------:R-:W-:Y:S01]  /*68a0*/  IADD3.X R17, R17, UR37, RZ, P0, !PT ;  /* 0x0000002511117c10 */ /* 0x000fe200087fe4ff */
[----:B--2---:R-:W-:Y:S01]  /*68b0*/  IMAD.MOV.U32 R99, RZ, RZ, -0x1 ;  /* 0xffffffffff637424 */ /* 0x004fe200078e00ff */
[----:B------:R-:W-:-:S04]  /*68c0*/  ISETP.GE.U32.AND P0, PT, R16, UR4, PT ;  /* 0x0000000410007c0c */ /* 0x000fc8000bf06070 */
[----:B------:R-:W-:-:S13]  /*68d0*/  ISETP.GE.U32.AND.EX P0, PT, R17, UR5, PT, P0 ;  /* 0x0000000511007c0c */ /* 0x000fda000bf06100 */
[----:B------:R-:W-:Y:S05]  /*68e0*/  @P0 BRA `(.L_x_155) ;  /* 0x00000004004c0947 */ /* 0x000fea0003800000 */
[----:B0-----:R-:W0:Y:S01]  /*68f0*/  LDC.64 R10, c[0x0][0x628] ;  /* 0x00018a00ff0a7b82 */ /* 0x001e220000000a00 */
[----:B-1--4-:R-:W1:Y:S01]  /*6900*/  S2R R12, SR_CTAID.X ;  /* 0x00000000000c7919 */ /* 0x012e620000002500 */
[----:B---3--:R-:W-:Y:S02]  /*6910*/  IMAD.MOV.U32 R8, RZ, RZ, R16 ;  /* 0x000000ffff087224 */ /* 0x008fe400078e0010 */
[----:B------:R-:W-:Y:S01]  /*6920*/  IMAD.MOV.U32 R9, RZ, RZ, R17 ;  /* 0x000000ffff097224 */ /* 0x000fe200078e0011 */
[----:B------:R-:W2:Y:S03]  /*6930*/  S2R R20, SR_CTAID.Y ;  /* 0x0000000000147919 */ /* 0x000ea60000002600 */
[----:B------:R-:W3:Y:S08]  /*6940*/  LDC R0, c[0x0][0x630] ;  /* 0x00018c00ff007b82 */ /* 0x000ef00000000800 */
[----:B------:R-:W4:Y:S01]  /*6950*/  LDC.64 R14, c[0x0][0x620] ;  /* 0x00018800ff0e7b82 */ /* 0x000f220000000a00 */
[----:B0-----:R-:W-:-:S04]  /*6960*/  ISETP.NE.U32.AND P0, PT, R10, RZ, PT ;  /* 0x000000ff0a00720c */ /* 0x001fc80003f05070 */
[----:B------:R-:W-:-:S13]  /*6970*/  ISETP.NE.AND.EX P0, PT, R11, RZ, PT, P0 ;  /* 0x000000ff0b00720c */ /* 0x000fda0003f05300 */
[----:B-1234-:R-:W-:Y:S05]  /*6980*/  @!P0 BRA `(.L_x_156) ;  /* 0x0000000000288947 */ /* 0x01efea0003800000 */
        /* <DEDUP_REMOVED lines=10> */
.L_x_156:
[-CC-:B------:R-:W-:Y:S01]  /*6a30*/  SHF.R.U64 R99, R8, R0.reuse, R9.reuse ;  /* 0x0000000008637219 */ /* 0x180fe20000001209 */
[----:B------:R-:W0:Y:S01]  /*6a40*/  LDC.64 R26, c[0x0][0x640] ;  /* 0x00019000ff1a7b82 */ /* 0x000e220000000a00 */
[----:B------:R-:W-:Y:S01]  /*6a50*/  SHF.R.U32.HI R0, RZ, R0, R9 ;  /* 0x00000000ff007219 */ /* 0x000fe20000011609 */
[----:B------:R-:W-:Y:S01]  /*6a60*/  ULDC UR4, c[0x0][0x150] ;  /* 0x0000540000047ab9 */ /* 0x000fe20000000800 */
[----:B------:R-:W-:Y:S02]  /*6a70*/  IADD3 R3, P0, RZ, -R99, RZ ;  /* 0x80000063ff037210 */ /* 0x000fe40007f1e0ff */
[----:B------:R-:W-:-:S03]  /*6a80*/  I2FP.F32.U32 R7, R12 ;  /* 0x0000000c00077245 */ /* 0x000fc60000201000 */
[----:B------:R-:W1:Y:S01]  /*6a90*/  LDC R6, c[0x0][0x618] ;  /* 0x00018600ff067b82 */ /* 0x000e620000000800 */
[----:B------:R-:W-:Y:S02]  /*6aa0*/  IMAD.X R5, RZ, RZ, ~R0, P0 ;  /* 0x000000ffff057224 */ /* 0x000fe400000e0e00 */
[----:B------:R-:W-:Y:S01]  /*6ab0*/  FMUL R7, R7, UR4 ;  /* 0x0000000407077c20 */ /* 0x000fe20008400000 */
[----:B------:R-:W-:Y:S01]  /*6ac0*/  ULDC UR4, c[0x0][0x154] ;  /* 0x0000550000047ab9 */ /* 0x000fe20000000800 */
[-C--:B------:R-:W-:Y:S02]  /*6ad0*/  IMAD R0, R5, R14.reuse, RZ ;  /* 0x0000000e05007224 */ /* 0x080fe400078e02ff */
[C---:B------:R-:W-:Y:S01]  /*6ae0*/  IMAD.WIDE.U32 R4, R3.reuse, R14, R16 ;  /* 0x0000000e03047225 */ /* 0x040fe200078e0010 */
[----:B------:R-:W2:Y:S01]  /*6af0*/  LDC R8, c[0x0][0x608] ;  /* 0x00018200ff087b82 */ /* 0x000ea20000000800 */
[----:B------:R-:W3:Y:S02]  /*6b00*/  F2I.U32.TRUNC.NTZ R7, R7 ;  /* 0x0000000700077305 */ /* 0x000ee4000020f000 */
[----:B------:R-:W-:Y:S01]  /*6b10*/  IMAD R3, R3, R15, R0 ;  /* 0x0000000f03037224 */ /* 0x000fe200078e0200 */
[----:B------:R-:W-:-:S03]  /*6b20*/  I2FP.F32.U32 R0, R20 ;  /* 0x0000001400007245 */ /* 0x000fc60000201000 */
[----:B------:R-:W-:Y:S01]  /*6b30*/  IMAD.IADD R3, R5, 0x1, R3 ;  /* 0x0000000105037824 */ /* 0x000fe200078e0203 */
[----:B------:R-:W4:Y:S01]  /*6b40*/  LDC R11, c[0x0][0x658] ;  /* 0x00019600ff0b7b82 */ /* 0x000f220000000800 */
[----:B0-----:R-:W-:-:S04]  /*6b50*/  ISETP.NE.U32.AND P0, PT, R26, RZ, PT ;  /* 0x000000ff1a00720c */ /* 0x001fc80003f05070 */
[----:B------:R-:W-:-:S03]  /*6b60*/  ISETP.NE.AND.EX P0, PT, R27, RZ, PT, P0 ;  /* 0x000000ff1b00720c */ /* 0x000fc60003f05300 */
[----:B------:R-:W0:Y:S01]  /*6b70*/  LDC R9, c[0x0][0x144] ;  /* 0x00005100ff097b82 */ /* 0x000e220000000800 */
[-C--:B-1----:R-:W-:Y:S01]  /*6b80*/  SHF.R.U64 R10, R4, R6.reuse, R3 ;  /* 0x00000006040a7219 */ /* 0x082fe20000001203 */
[----:B---3--:R-:W-:Y:S01]  /*6b90*/  IMAD.MOV R7, RZ, RZ, -R7 ;  /* 0x000000ffff077224 */ /* 0x008fe200078e0a07 */
[----:B------:R-:W-:Y:S01]  /*6ba0*/  SHF.R.U32.HI R3, RZ, R6, R3 ;  /* 0x00000006ff037219 */ /* 0x000fe20000011603 */
[----:B------:R-:W-:-:S04]  /*6bb0*/  FMUL R6, R0, UR4 ;  /* 0x0000000400067c20 */ /* 0x000fc80008400000 */
[----:B------:R-:W1:Y:S01]  /*6bc0*/  LDC R21, c[0x0][0x148] ;  /* 0x00005200ff157b82 */ /* 0x000e620000000800 */
[----:B------:R3:W0:Y:S01]  /*6bd0*/  F2I.U32.TRUNC.NTZ R14, R6 ;  /* 0x00000006000e7305 */ /* 0x000622000020f000 */
[-CC-:B--2---:R-:W-:Y:S02]  /*6be0*/  SHF.R.U64 R13, R10, R8.reuse, R3.reuse ;  /* 0x000000080a0d7219 */ /* 0x184fe40000001203 */
[----:B------:R-:W-:-:S04]  /*6bf0*/  SHF.R.U32.HI R0, RZ, R8, R3 ;  /* 0x00000008ff007219 */ /* 0x000fc80000011603 */
[----:B-----5:R-:W2:Y:S01]  /*6c00*/  LDC R24, c[0x0][0x648] ;  /* 0x00019200ff187b82 */ /* 0x020ea20000000800 */
[-CC-:B----4-:R-:W-:Y:S02]  /*6c10*/  SHF.R.U64 R15, R13, R11.reuse, R0.reuse ;  /* 0x0000000b0d0f7219 */ /* 0x190fe40000001200 */
[----:B------:R-:W-:-:S03]  /*6c20*/  SHF.R.U32.HI R5, RZ, R11, R0 ;  /* 0x0000000bff057219 */ /* 0x000fc60000011600 */
[----:B------:R-:W-:Y:S02]  /*6c30*/  IMAD.MOV.U32 R4, RZ, RZ, R15 ;  /* 0x000000ffff047224 */ /* 0x000fe400078e000f */
[----:B------:R-:W4:Y:S01]  /*6c40*/  LDC R28, c[0x0][0x638] ;  /* 0x00018e00ff1c7b82 */ /* 0x000f220000000800 */
[----:B0-----:R-:W-:-:S07]  /*6c50*/  IMAD R25, R9, R7, R12 ;  /* 0x0000000709197224 */ /* 0x001fce00078e020c */
[----:B------:R-:W0:Y:S08]  /*6c60*/  LDC R29, c[0x0][0x610] ;  /* 0x00018400ff1d7b82 */ /* 0x000e300000000800 */
[----:B------:R-:W0:Y:S01]  /*6c70*/  LDC R30, c[0x0][0x600] ;  /* 0x00018000ff1e7b82 */ /* 0x000e220000000800 */
[----:B-123--:R-:W-:Y:S05]  /*6c80*/  @!P0 BRA `(.L_x_157) ;  /* 0x0000000000288947 */ /* 0x00efea0003800000 */
        /* <DEDUP_REMOVED lines=10> */
.L_x_157:
[----:B------:R-:W-:Y:S01]  /*6d30*/  ISETP.NE.AND P0, PT, R2, 0x1, PT ;  /* 0x000000010200780c */ /* 0x000fe20003f05270 */
[----:B------:R-:W-:Y:S01]  /*6d40*/  IMAD.MOV R14, RZ, RZ, -R14 ;  /* 0x000000ffff0e7224 */ /* 0x000fe200078e0a0e */
[----:B------:R-:W-:Y:S02]  /*6d50*/  SHF.R.U64 R0, R4, R24, R5 ;  /* 0x0000001804007219 */ /* 0x000fe40000001205 */
[----:B------:R-:W-:Y:S02]  /*6d60*/  LOP3.LUT R3, R13, R96, RZ, 0xc0, !PT ;  /* 0x000000600d037212 */ /* 0x000fe400078ec0ff */
[----:B------:R-:W-:Y:S01]  /*6d70*/  LOP3.LUT R10, R10, R95, RZ, 0xc0, !PT ;  /* 0x0000005f0a0a7212 */ /* 0x000fe200078ec0ff */
[----:B------:R-:W-:Y:S02]  /*6d80*/  IMAD.MOV R4, RZ, RZ, -R0 ;  /* 0x000000ffff047224 */ /* 0x000fe400078e0a00 */
[----:B------:R-:W-:Y:S02]  /*6d90*/  IMAD R0, R90, R0, R3 ;  /* 0x000000005a007224 */ /* 0x000fe400078e0203 */
[----:B----4-:R-:W-:-:S02]  /*6da0*/  IMAD R3, R4, R28, R15 ;  /* 0x0000001c04037224 */ /* 0x010fc400078e020f */
[----:B------:R-:W-:Y:S02]  /*6db0*/  @P0 IMAD R25, R21, R14, R20 ;  /* 0x0000000e15190224 */ /* 0x000fe400078e0214 */
[----:B0-----:R-:W-:Y:S02]  /*6dc0*/  IMAD R5, R3, R30, R10 ;  /* 0x0000001e03057224 */ /* 0x001fe400078e020a */
[----:B------:R-:W-:Y:S02]  /*6dd0*/  IMAD R0, R0, R29, R25 ;  /* 0x0000001d00007224 */ /* 0x000fe400078e0219 */
[----:B------:R-:W-:-:S03]  /*6de0*/  IMAD.MOV.U32 R4, RZ, RZ, 0x1 ;  /* 0x00000001ff047424 */ /* 0x000fc600078e00ff */
[----:B------:R-:W-:Y:S02]  /*6df0*/  SEL R100, R5, R0, !P0 ;  /* 0x0000000005647207 */ /* 0x000fe40004000000 */
[----:B------:R-:W-:Y:S02]  /*6e00*/  PRMT R3, R4, 0x7610, R3 ;  /* 0x0000761004037816 */ /* 0x000fe40000000003 */
[----:B------:R-:W-:-:S07]  /*6e10*/  SEL R0, R0, R5, !P0 ;  /* 0x0000000500007207 */ /* 0x000fce0004000000 */
.L_x_155:
[----:B------:R-:W-:Y:S01]  /*6e20*/  UIADD3 UR42, UR43, UR42, URZ ;  /* 0x0000002a2b2a7290 */ /* 0x000fe2000fffe03f */
[----:B------:R-:W-:Y:S01]  /*6e30*/  LOP3.LUT P0, RZ, R3, 0xff, RZ, 0xc0, !PT ;  /* 0x000000ff03ff7812 */ /* 0x000fe2000780c0ff */
[----:B------:R-:W-:Y:S02]  /*6e40*/  IMAD.MOV.U32 R101, RZ, RZ, R0 ;  /* 0x000000ffff657224 */ /* 0x000fe400078e0000 */
[----:B------:R-:W-:Y:S02]  /*6e50*/  USHF.R.U32.HI UR4, URZ, 0x1, UR42 ;  /* 0x000000013f047899 */ /* 0x000fe4000801162a */
[----:B------:R-:W-:Y:S02]  /*6e60*/  UISETP.GT.U32.AND UP1, UPT, UR42, 0x1, UPT ;  /* 0x000000012a00788c */ /* 0x000fe4000bf24070 */
[----:B------:R-:W-:Y:S02]  /*6e70*/  ULOP3.LUT UR4, UR4, 0x1, URZ, 0xc0, !UPT ;  /* 0x0000000104047892 */ /* 0x000fe4000f8ec03f */
[----:B------:R-:W-:-:S02]  /*6e80*/  UISETP.LT.U32.AND UP1, UPT, UR43, 0x2, UP1 ;  /* 0x000000022b00788c */ /* 0x000fc40008f21070 */
[----:B------:R-:W-:Y:S02]  /*6e90*/  UISETP.NE.U32.AND UP0, UPT, UR4, 0x1, UPT ;  /* 0x000000010400788c */ /* 0x000fe4000bf05070 */
[----:B------:R-:W-:Y:S02]  /*6ea0*/  USEL UR5, URZ, 0x1, !UP1 ;  /* 0x000000013f057887 */ /* 0x000fe4000c800000 */
[----:B------:R-:W-:Y:S02]  /*6eb0*/  UISETP.GT.U32.AND UP0, UPT, UR43, 0x1, !UP0 ;  /* 0x000000012b00788c */ /* 0x000fe4000c704070 */
[----:B------:R-:W-:Y:S02]  /*6ec0*/  ULOP3.LUT UR42, UR42, 0x1, URZ, 0xc0, !UPT ;  /* 0x000000012a2a7892 */ /* 0x000fe4000f8ec03f */
[----:B------:R-:W-:-:S04]  /*6ed0*/  USEL UR4, URZ, 0x1, !UP0 ;  /* 0x000000013f047887 */ /* 0x000fc8000c000000 */
[----:B------:R-:W-:Y:S01]  /*6ee0*/  ULOP3.LUT UR36, UR4, UR36, UR5, 0x96, !UPT ;  /* 0x0000002404247292 */ /* 0x000fe2000f8e9605 */
[----:B------:R-:W-:Y:S11]  /*6ef0*/  @P0 BRA `(.L_x_158) ;  /* 0xffffffa000a00947 */ /* 0x000ff6000383ffff */
[----:B------:R-:W-:Y:S05]  /*6f00*/  EXIT ;  /* 0x000000000000794d */ /* 0x000fea0003800000 */
.L_x_3:
        /* <DEDUP_REMOVED lines=26> */
.L_x_160:
[--C-:B------:R-:W-:Y:S01]  /*70b0*/  SHF.R.U64 R14, R12, R20, R13.reuse ;  /* 0x000000140c0e7219 */ /* 0x100fe2000000120d */
[----:B------:R-:W0:Y:S01]  /*70c0*/  LDC R24, c[0x0][0x618] ;  /* 0x00018600ff187b82 */ /* 0x000e220000000800 */
[----:B------:R-:W-:Y:S01]  /*70d0*/  I2FP.F32.U32 R8, R6 ;  /* 0x0000000600087245 */ /* 0x000fe20000201000 */
[----:B------:R-:W-:Y:S01]  /*70e0*/  ULDC UR4, c[0x0][0x150] ;  /* 0x0000540000047ab9 */ /* 0x000fe20000000800 */
[----:B------:R-:W-:Y:S02]  /*70f0*/  SHF.R.U32.HI R7, RZ, R20, R13 ;  /* 0x00000014ff077219 */ /* 0x000fe4000001160d */
[----:B------:R-:W-:Y:S01]  /*7100*/  IADD3 R11, P0, RZ, -R14, RZ ;  /* 0x8000000eff0b7210 */ /* 0x000fe20007f1e0ff */
[----:B------:R-:W-:Y:S01]  /*7110*/  FMUL R13, R8, UR4 ;  /* 0x00000004080d7c20 */ /* 0x000fe20008400000 */
[----:B------:R-:W-:Y:S01]  /*7120*/  ULDC UR4, c[0x0][0x154] ;  /* 0x0000550000047ab9 */ /* 0x000fe20000000800 */
[----:B------:R-:W1:Y:S02]  /*7130*/  LDC.64 R26, c[0x0][0x640] ;  /* 0x00019000ff1a7b82 */ /* 0x000e640000000a00 */
[----:B------:R-:W-:-:S02]  /*7140*/  IMAD.X R7, RZ, RZ, ~R7, P0 ;  /* 0x000000ffff077224 */ /* 0x000fc400000e0e07 */
[----:B------:R-:W2:Y:S01]  /*7150*/  F2I.U32.TRUNC.NTZ R13, R13 ;  /* 0x0000000d000d7305 */ /* 0x000ea2000020f000 */
[----:B------:R-:W-:-:S03]  /*7160*/  IMAD.WIDE.U32 R8, R11, R22, R16 ;  /* 0x000000160b087225 */ /* 0x000fc600078e0010 */
[----:B------:R-:W3:Y:S01]  /*7170*/  LDC R15, c[0x0][0x144] ;  /* 0x00005100ff0f7b82 */ /* 0x000ee20000000800 */
[----:B------:R-:W-:-:S04]  /*7180*/  IMAD R10, R7, R22, RZ ;  /* 0x00000016070a7224 */ /* 0x000fc800078e02ff */
[----:B------:R-:W-:Y:S02]  /*7190*/  IMAD R7, R11, R23, R10 ;  /* 0x000000170b077224 */ /* 0x000fe400078e020a */
[----:B------:R-:W-:Y:S01]  /*71a0*/  IMAD.MOV.U32 R10, RZ, RZ, -0x1 ;  /* 0xffffffffff0a7424 */ /* 0x000fe200078e00ff */
[----:B------:R-:W4:Y:S01]  /*71b0*/  LDC R20, c[0x0][0x608] ;  /* 0x00018200ff147b82 */ /* 0x000f220000000800 */
[----:B------:R-:W-:Y:S01]  /*71c0*/  IMAD.IADD R7, R9, 0x1, R7 ;  /* 0x0000000109077824 */ /* 0x000fe200078e0207 */
[----:B------:R-:W-:-:S04]  /*71d0*/  I2FP.F32.U32 R9, R3 ;  /* 0x0000000300097245 */ /* 0x000fc80000201000 */
[-C--:B0-----:R-:W-:Y:S01]  /*71e0*/  SHF.R.U64 R12, R8, R24.reuse, R7 ;  /* 0x00000018080c7219 */ /* 0x081fe20000001207 */
[----:B--2---:R-:W-:Y:S01]  /*71f0*/  IMAD.MOV R8, RZ, RZ, -R13 ;  /* 0x000000ffff087224 */ /* 0x004fe200078e0a0d */
[----:B------:R-:W0:Y:S01]  /*7200*/  LDC R11, c[0x0][0x658] ;  /* 0x00019600ff0b7b82 */ /* 0x000e220000000800 */
[----:B-1----:R-:W-:Y:S01]  /*7210*/  ISETP.NE.U32.AND P0, PT, R26, RZ, PT ;  /* 0x000000ff1a00720c */ /* 0x002fe20003f05070 */
[----:B------:R-:W-:Y:S01]  /*7220*/  FMUL R9, R9, UR4 ;  /* 0x0000000409097c20 */ /* 0x000fe20008400000 */
[----:B------:R-:W-:Y:S02]  /*7230*/  SHF.R.U32.HI R7, RZ, R24, R7 ;  /* 0x00000018ff077219 */ /* 0x000fe40000011607 */
[----:B------:R-:W-:-:S03]  /*7240*/  ISETP.NE.AND.EX P0, PT, R27, RZ, PT, P0 ;  /* 0x000000ff1b00720c */ /* 0x000fc60003f05300 */
[----:B------:R-:W1:Y:S01]  /*7250*/  LDC R22, c[0x0][0x148] ;  /* 0x00005200ff167b82 */ /* 0x000e620000000800 */
[----:B---3--:R-:W-:Y:S02]  /*7260*/  IMAD R23, R15, R8, R6 ;  /* 0x000000080f177224 */ /* 0x008fe400078e0206 */
[----:B------:R-:W-:-:S05]  /*7270*/  IMAD.MOV.U32 R8, RZ, RZ, 0x1 ;  /* 0x00000001ff087424 */ /* 0x000fca00078e00ff */
[----:B------:R-:W2:Y:S01]  /*7280*/  LDC R21, c[0x0][0x600] ;  /* 0x00018000ff157b82 */ /* 0x000ea20000000800 */
[-CC-:B----4-:R-:W-:Y:S02]  /*7290*/  SHF.R.U64 R15, R12, R20.reuse, R7.reuse ;  /* 0x000000140c0f7219 */ /* 0x190fe40000001207 */
[----:B------:R-:W-:Y:S02]  /*72a0*/  SHF.R.U32.HI R6, RZ, R20, R7 ;  /* 0x00000014ff067219 */ /* 0x000fe40000011607 */
[----:B------:R3:W4:Y:S03]  /*72b0*/  F2I.U32.TRUNC.NTZ R20, R9 ;  /* 0x0000000900147305 */ /* 0x000726000020f000 */
[----:B------:R-:W1:Y:S01]  /*72c0*/  LDC R25, c[0x0][0x648] ;  /* 0x00019200ff197b82 */ /* 0x000e620000000800 */
[-C--:B0-----:R-:W-:Y:S02]  /*72d0*/  SHF.R.U64 R19, R15, R11.reuse, R6 ;  /* 0x0000000b0f137219 */ /* 0x081fe40000001206 */
[----:B------:R-:W-:-:S02]  /*72e0*/  SHF.L.U32 R10, R10, R11, RZ ;  /* 0x0000000b0a0a7219 */ /* 0x000fc400000006ff */
[-C--:B------:R-:W-:Y:S01]  /*72f0*/  SHF.R.U32.HI R7, RZ, R11.reuse, R6 ;  /* 0x0000000bff077219 */ /* 0x080fe20000011606 */
[----:B------:R-:W-:Y:S01]  /*7300*/  IMAD.MOV.U32 R6, RZ, RZ, R19 ;  /* 0x000000ffff067224 */ /* 0x000fe200078e0013 */
[----:B------:R-:W-:Y:S01]  /*7310*/  SHF.L.U32 R24, R8, R11, RZ ;  /* 0x0000000b08187219 */ /* 0x000fe200000006ff */
[----:B------:R-:W0:Y:S01]  /*7320*/  LDC R28, c[0x0][0x638] ;  /* 0x00018e00ff1c7b82 */ /* 0x000e220000000800 */
[----:B------:R-:W-:-:S07]  /*7330*/  LOP3.LUT R30, RZ, R10, RZ, 0x33, !PT ;  /* 0x0000000aff1e7212 */ /* 0x000fce00078e33ff */
[----:B------:R-:W0:Y:S01]  /*7340*/  LDC R29, c[0x0][0x610] ;  /* 0x00018400ff1d7b82 */ /* 0x000e220000000800 */
[----:B---34-:R-:W-:Y:S05]  /*7350*/  @!P0 BRA `(.L_x_161) ;  /* 0x0000000000288947 */ /* 0x018fea0003800000 */
[----:B------:R-:W3:Y:S02]  /*7360*/  LDC R6, c[0x0][0x64c] ;  /* 0x00019300ff067b82 */ /* 0x000ee40000000800 */
[----:B---3--:R-:W-:-:S05]  /*7370*/  IADD3 R11, P0, R19, R6, RZ ;  /* 0x00000006130b7210 */ /* 0x008fca0007f1e0ff */
        /* <DEDUP_REMOVED lines=8> */
.L_x_161:
[----:B------:R-:W-:Y:S01]  /*7400*/  ISETP.NE.AND P0, PT, R2, 0x1, PT ;  /* 0x000000010200780c */ /* 0x000fe20003f05270 */
[----:B--2---:R-:W-:Y:S01]  /*7410*/  VIADD R9, R21, 0xffffffff ;  /* 0xffffffff15097836 */ /* 0x004fe20000000000 */
[----:B-1----:R-:W-:Y:S01]  /*7420*/  SHF.R.U64 R7, R6, R25, R7 ;  /* 0x0000001906077219 */ /* 0x002fe20000001207 */
[----:B------:R-:W-:Y:S01]  /*7430*/  IMAD.MOV R20, RZ, RZ, -R20 ;  /* 0x000000ffff147224 */ /* 0x000fe200078e0a14 */
[----:B------:R-:W-:Y:S02]  /*7440*/  LOP3.LUT R6, R15, R30, RZ, 0xc0, !PT ;  /* 0x0000001e0f067212 */ /* 0x000fe400078ec0ff */
[----:B------:R-:W-:Y:S01]  /*7450*/  LOP3.LUT R12, R12, R9, RZ, 0xc0, !PT ;  /* 0x000000090c0c7212 */ /* 0x000fe200078ec0ff */
[----:B------:R-:W-:Y:S02]  /*7460*/  IMAD.MOV R8, RZ, RZ, -R7 ;  /* 0x000000ffff087224 */ /* 0x000fe400078e0a07 */
[----:B------:R-:W-:Y:S02]  /*7470*/  IMAD R6, R24, R7, R6 ;  /* 0x0000000718067224 */ /* 0x000fe400078e0206 */
[----:B------:R-:W-:-:S02]  /*7480*/  IMAD.MOV.U32 R9, RZ, RZ, 0x1 ;  /* 0x00000001ff097424 */ /* 0x000fc400078e00ff */
[----:B------:R-:W-:Y:S02]  /*7490*/  @P0 IMAD R23, R22, R20, R3 ;  /* 0x0000001416170224 */ /* 0x000fe400078e0203 */
[----:B0-----:R-:W-:Y:S02]  /*74a0*/  IMAD R3, R8, R28, R19 ;  /* 0x0000001c08037224 */ /* 0x001fe400078e0213 */
[----:B------:R-:W-:Y:S02]  /*74b0*/  IMAD R13, R6, R29, R23 ;  /* 0x0000001d060d7224 */ /* 0x000fe400078e0217 */
[----:B------:R-:W-:Y:S02]  /*74c0*/  IMAD R6, R3, R21, R12 ;  /* 0x0000001503067224 */ /* 0x000fe400078e020c */
[----:B------:R-:W-:-:S03]  /*74d0*/  IMAD.MOV.U32 R8, RZ, RZ, R14 ;  /* 0x000000ffff087224 */ /* 0x000fc600078e000e */
[----:B------:R-:W-:Y:S02]  /*74e0*/  SEL R20, R6, R13, !P0 ;  /* 0x0000000d06147207 */ /* 0x000fe40004000000 */
[----:B------:R-:W-:-:S07]  /*74f0*/  SEL R13, R13, R6, !P0 ;  /* 0x000000060d0d7207 */ /* 0x000fce0004000000 */
.L_x_159:
[----:B------:R-:W-:-:S08]  /*7500*/  NOP ;  /* 0x0000000000007918 */ /* 0x000fd00000000000 */
[----:B------:R-:W0:-:S00]  /*7510*/  USETMAXREG.DEALLOC.CTAPOOL 0x28 ;  /* 0x00000028000079c8 */ /* 0x000e0000080e0500 */
[----:B0-----:R-:W-:-:S13]  /*7520*/  ISETP.NE.AND P0, PT, R0, RZ, PT ;  /* 0x000000ff0000720c */ /* 0x001fda0003f05270 */
[----:B------:R-:W-:Y:S05]  /*7530*/  @P0 EXIT ;  /* 0x000000000000094d */ /* 0x000fea0003800000 */
[----:B------:R-:W-:Y:S01]  /*7540*/  LOP3.LUT P0, RZ, R9, 0xff, RZ, 0xc0, !PT ;  /* 0x000000ff09ff7812 */ /* 0x000fe2000780c0ff */
[----:B------:R-:W-:Y:S02]  /*7550*/  IMAD.MOV.U32 R0, RZ, RZ, 0x1 ;  /* 0x00000001ff007424 */ /* 0x000fe400078e00ff */
[----:B------:R-:W-:-:S10]  /*7560*/  IMAD.MOV.U32 R3, RZ, RZ, RZ ;  /* 0x000000ffff037224 */ /* 0x000fd400078e00ff */
[----:B------:R-:W-:Y:S05]  /*7570*/  @!P0 BRA `(.L_x_162) ;  /* 0x0000000c009c8947 */ /* 0x000fea0003800000 */
[----:B------:R-:W0:Y:S01]  /*7580*/  LDC R0, c[0x0][0x28c] ;  /* 0x0000a300ff007b82 */ /* 0x000e220000000800 */
[----:B------:R-:W-:Y:S01]  /*7590*/  LOP3.LUT P0, RZ, R4, 0x1f, RZ, 0xc0, !PT ;  /* 0x0000001f04ff7812 */ /* 0x000fe2000780c0ff */
[----:B------:R-:W-:Y:S01]  /*75a0*/  ULDC UR21, c[0x0][0x658] ;  /* 0x0001960000157ab9 */ /* 0x000fe20000000800 */
[----:B------:R-:W-:Y:S01]  /*75b0*/  UMOV UR4, 0xffffffff ;  /* 0xffffffff00047882 */ /* 0x000fe20000000000 */
[----:B------:R-:W-:Y:S01]  /*75c0*/  BSSY B0, `(.L_x_162) ;  /* 0x00000e2000007945 */ /* 0x000fe20003800000 */
[----:B------:R-:W-:Y:S01]  /*75d0*/  USHF.L.U32 UR4, UR4, UR21, URZ ;  /* 0x0000001504047299 */ /* 0x000fe2000800063f */
[C---:B------:R-:W-:Y:S01]  /*75e0*/  ISETP.NE.AND P2, PT, R5.reuse, RZ, PT ;  /* 0x000000ff0500720c */ /* 0x040fe20003f45270 */
[----:B------:R-:W-:Y:S01]  /*75f0*/  IMAD.MOV.U32 R11, RZ, RZ, 0x1 ;  /* 0x00000001ff0b7424 */ /* 0x000fe200078e00ff */
[----:B------:R-:W-:Y:S01]  /*7600*/  ISETP.NE.OR P0, PT, R5, RZ, !P0 ;  /* 0x000000ff0500720c */ /* 0x000fe20004705670 */
[----:B------:R-:W-:Y:S01]  /*7610*/  ULDC UR13, c[0x0][0x600] ;  /* 0x00018000000d7ab9 */ /* 0x000fe20000000800 */
[----:B------:R-:W-:Y:S01]  /*7620*/  LOP3.LUT R19, R18, 0x2, RZ, 0xfc, !PT ;  /* 0x0000000212137812 */ /* 0x000fe200078efcff */
[----:B------:R-:W-:Y:S01]  /*7630*/  UMOV UR5, 0x1 ;  /* 0x0000000100057882 */ /* 0x000fe20000000000 */
[----:B------:R-:W-:-:S02]  /*7640*/  UIADD3 UR13, UR13, -0x1, URZ ;  /* 0xffffffff0d0d7890 */ /* 0x000fc4000fffe03f */
[----:B------:R-:W-:Y:S02]  /*7650*/  USHF.L.U32 UR21, UR5, UR21, URZ ;  /* 0x0000001505157299 */ /* 0x000fe4000800063f */
[----:B------:R-:W-:Y:S01]  /*7660*/  ULOP3.LUT UR22, URZ, UR4, URZ, 0x33, !UPT ;  /* 0x000000043f167292 */ /* 0x000fe2000f8e333f */
[----:B------:R-:W-:Y:S01]  /*7670*/  ULDC.64 UR14, c[0x0][0x198] ;  /* 0x00006600000e7ab9 */ /* 0x000fe20000000a00 */
[----:B0-----:R-:W-:-:S05]  /*7680*/  VIADD R0, R0, 0x7f ;  /* 0x0000007f00007836 */ /* 0x001fca0000000000 */
[----:B------:R-:W-:-:S04]  /*7690*/  SHF.R.S32.HI R3, RZ, 0x1f, R0 ;  /* 0x0000001fff037819 */ /* 0x000fc80000011400 */
[----:B------:R-:W-:Y:S01]  /*76a0*/  LEA.HI R3, R3, R0, RZ, 0x7 ;  /* 0x0000000003037211 */ /* 0x000fe200078f38ff */
[----:B------:R-:W-:-:S03]  /*76b0*/  IMAD.MOV.U32 R0, RZ, RZ, 0x1 ;  /* 0x00000001ff007424 */ /* 0x000fc600078e00ff */
[----:B------:R-:W-:Y:S01]  /*76c0*/  SHF.R.S32.HI R12, RZ, 0x7, R3 ;  /* 0x00000007ff0c7819 */ /* 0x000fe20000011403 */
[----:B------:R-:W-:-:S04]  /*76d0*/  IMAD.MOV.U32 R3, RZ, RZ, RZ ;  /* 0x000000ffff037224 */ /* 0x000fc800078e00ff */
[----:B------:R-:W-:-:S07]  /*76e0*/  VIADD R10, R12, 0x1 ;  /* 0x000000010c0a7836 */ /* 0x000fce0000000000 */
.L_x_174:
[----:B------:R-:W-:-:S03]  /*76f0*/  UMOV UR4, 0xffffffff ;  /* 0xffffffff00047882 */ /* 0x000fc60000000000 */
[----:B------:R-:W-:Y:S05]  /*7700*/  BRA.DIV UR4, `(.L_x_163) ;  /* 0x0000000e04dc7947 */ /* 0x000fea000b800000 */
[----:B------:R-:W-:-:S13]  /*7710*/  ELECT P6, URZ, PT ;  /* 0x00000000003f782f */ /* 0x000fda00038c0000 */
.L_x_183:
[----:B------:R-:W0:Y:S01]  /*7720*/  LDC R4, c[0x0][0x28c] ;  /* 0x0000a300ff047b82 */ /* 0x000e220000000800 */
[----:B------:R-:W-:Y:S01]  /*7730*/  BSSY B1, `(.L_x_164) ;  /* 0x0000057000017945 */ /* 0x000fe20003800000 */
[----:B0-----:R-:W-:-:S13]  /*7740*/  ISETP.LT.OR P6, PT, R4, 0x1, !P6 ;  /* 0x000000010400780c */ /* 0x001fda00077c1670 */
[----:B------:R-:W-:Y:S05]  /*7750*/  @P6 BRA `(.L_x_165) ;  /* 0x0000000400506947 */ /* 0x000fea0003800000 */
[----:B------:R-:W-:Y:S02]  /*7760*/  IMAD.SHL.U32 R13, R13, 0x80, RZ ;  /* 0x000000800d0d7824 */ /* 0x000fe400078e00ff */
[----:B------:R-:W-:Y:S02]  /*7770*/  IMAD.SHL.U32 R20, R20, 0x80, RZ ;  /* 0x0000008014147824 */ /* 0x000fe400078e00ff */
[----:B------:R-:W-:Y:S02]  /*7780*/  IMAD.MOV.U32 R21, RZ, RZ, RZ ;  /* 0x000000ffff157224 */ /* 0x000fe400078e00ff */
[----:B------:R-:W-:Y:S02]  /*7790*/  IMAD.MOV.U32 R4, RZ, RZ, R10 ;  /* 0x000000ffff047224 */ /* 0x000fe400078e000a */
[----:B------:R-:W-:Y:S02]  /*77a0*/  IMAD.MOV.U32 R5, RZ, RZ, R0 ;  /* 0x000000ffff057224 */ /* 0x000fe400078e0000 */
[----:B------:R-:W-:-:S07]  /*77b0*/  IMAD.MOV.U32 R6, RZ, RZ, R3 ;  /* 0x000000ffff067224 */ /* 0x000fce00078e0003 */
.L_x_169:
[----:B------:R-:W0:Y:S01]  /*77c0*/  S2R R14, SR_CgaCtaId ;  /* 0x00000000000e7919 */ /* 0x000e220000008800 */
[----:B------:R-:W-:Y:S01]  /*77d0*/  MOV R7, 0x400 ;  /* 0x0000040000077802 */ /* 0x000fe20000000f00 */
[----:B------:R-:W1:Y:S03]  /*77e0*/  @!P2 LDC R9, c[0x0][0x500] ;  /* 0x00014000ff09ab82 */ /* 0x000e660000000800 */
[----:B0-----:R-:W-:Y:S02]  /*77f0*/  LEA R15, R14, R7, 0x18 ;  /* 0x000000070e0f7211 */ /* 0x001fe400078ec0ff */
[----:B------:R-:W-:-:S03]  /*7800*/  SHF.L.U32 R7, R5, 0x1f, RZ ;  /* 0x0000001f05077819 */ /* 0x000fc600000006ff */
[----:B------:R-:W-:-:S04]  /*7810*/  IMAD R14, R6, 0x8, R15 ;  /* 0x00000008060e7824 */ /* 0x000fc800078e020f */
[----:B------:R-:W0:Y:S02]  /*7820*/  SYNCS.PHASECHK.TRANS64.TRYWAIT P1, [R14+URZ+0x10], R7 ;  /* 0x000010070e0075a7 */ /* 0x000e24000802017f */
[----:B01----:R-:W-:Y:S05]  /*7830*/  @!P1 BRA `(.L_x_166) ;  /* 0x0000000c00b09947 */ /* 0x003fea0003800000 */
.L_x_184:
[----:B0-----:R-:W-:Y:S01]  /*7840*/  PRMT R7, R19, 0x9910, RZ ;  /* 0x0000991013077816 */ /* 0x001fe200000000ff */
[----:B------:R0:W-:Y:S03]  /*7850*/  @!P2 SYNCS.ARRIVE.TRANS64 RZ, [R14+URZ], R9 ;  /* 0x000000090effa9a7 */ /* 0x0001e6000800003f */
[----:B------:R-:W-:-:S13]  /*7860*/  ISETP.NE.AND P1, PT, R7, 0x2, PT ;  /* 0x000000020700780c */ /* 0x000fda0003f25270 */
[----:B0-----:R-:W-:Y:S05]  /*7870*/  @P1 BRA `(.L_x_167) ;  /* 0x0000000000041947 */ /* 0x001fea0003800000 */
[----:B------:R-:W-:Y:S01]  /*7880*/  BPT.TRAP 0x1 ;  /* 0x000000040000795c */ /* 0x000fe20000300000 */
.L_x_167:
[----:B------:R-:W-:Y:S05]  /*7890*/  @P0 BRA `(.L_x_168) ;  /* 0x0000000000040947 */ /* 0x000fea0003800000 */
[----:B------:R-:W-:Y:S01]  /*78a0*/  BPT.TRAP 0x1 ;  /* 0x000000040000795c */ /* 0x000fe20000300000 */
.L_x_168:
[----:B------:R-:W-:Y:S01]  /*78b0*/  IMAD R15, R6, 0x10000, R15 ;  /* 0x00010000060f7824 */ /* 0x000fe200078e020f */
[----:B------:R-:W-:Y:S01]  /*78c0*/  R2UR UR10, R21 ;  /* 0x00000000150a72ca */ /* 0x000fe200000e0000 */
[----:B------:R-:W-:Y:S01]  /*78d0*/  UIADD3 UR30, UP0, UR14, 0xf0, URZ ;  /* 0x000000f00e1e7890 */ /* 0x000fe2000ff1e03f */
[----:B------:R-:W-:Y:S01]  /*78e0*/  R2UR UR9, R14 ;  /* 0x000000000e0972ca */ /* 0x000fe200000e0000 */
[----:B------:R-:W-:Y:S01]  /*78f0*/  VIADD R4, R4, 0xffffffff ;  /* 0xffffffff04047836 */ /* 0x000fe20000000000 */
[----:B------:R-:W-:Y:S01]  /*7900*/  R2UR UR18, R15 ;  /* 0x000000000f1272ca */ /* 0x000fe200000e0000 */
[----:B------:R-:W-:Y:S01]  /*7910*/  UIADD3.X UR31, URZ, UR15, URZ, UP0, !UPT ;  /* 0x0000000f3f1f7290 */ /* 0x000fe200087fe43f */
[----:B------:R-:W-:Y:S01]  /*7920*/  R2UR UR11, R13 ;  /* 0x000000000d0b72ca */ /* 0x000fe200000e0000 */
[----:B------:R-:W-:Y:S01]  /*7930*/  UIADD3 UR4, UP1, UR14, 0x1f0, URZ ;  /* 0x000001f00e047890 */ /* 0x000fe2000ff3e03f */
[----:B------:R-:W-:Y:S01]  /*7940*/  R2UR UR12, R8 ;  /* 0x00000000080c72ca */ /* 0x000fe200000e0000 */
[----:B------:R-:W-:Y:S01]  /*7950*/  UMOV UR6, 0x0 ;  /* 0x0000000000067882 */ /* 0x000fe20000000000 */
[----:B------:R-:W-:Y:S01]  /*7960*/  R2UR UR35, R20 ;  /* 0x00000000142372ca */ /* 0x000fe200000e0000 */
[----:B------:R-:W-:Y:S01]  /*7970*/  UMOV UR7, 0x10000000 ;  /* 0x1000000000077882 */ /* 0x000fe20000000000 */
[----:B------:R-:W-:Y:S01]  /*7980*/  UIADD3.X UR5, URZ, UR15, URZ, UP1, !UPT ;  /* 0x0000000f3f057290 */ /* 0x000fe20008ffe43f */
[----:B------:R-:W-:Y:S01]  /*7990*/  ISETP.GT.AND P3, PT, R4, 0x1, PT ;  /* 0x000000010400780c */ /* 0x000fe20003f64270 */
[----:B------:R-:W-:Y:S01]  /*79a0*/  UIADD3 UR58, UR10, 0x20, URZ ;  /* 0x000000200a3a7890 */ /* 0x000fe2000fffe03f */
[----:B------:R-:W-:Y:S01]  /*79b0*/  VIADD R6, R6, 0x1 ;  /* 0x0000000106067836 */ /* 0x000fe20000000000 */
[----:B------:R-:W-:Y:S01]  /*79c0*/  UIADD3 UR50, UR10, 0x40, URZ ;  /* 0x000000400a327890 */ /* 0x000fe2000fffe03f */
[----:B------:R-:W-:Y:S01]  /*79d0*/  VIADD R21, R21, 0x80 ;  /* 0x0000008015157836 */ /* 0x000fe20000000000 */
[----:B------:R-:W-:-:S02]  /*79e0*/  UIADD3 UR8, UR18, 0x100, URZ ;  /* 0x0000010012087890 */ /* 0x000fc4000fffe03f */
[----:B------:R-:W-:Y:S01]  /*79f0*/  UIADD3 UR56, UR18, 0x4100, URZ ;  /* 0x0000410012387890 */ /* 0x000fe2000fffe03f */
[C---:B------:R-:W-:Y:S01]  /*7a00*/  ISETP.NE.AND P1, PT, R6.reuse, 0x2, PT ;  /* 0x000000020600780c */ /* 0x040fe20003f25270 */
[----:B------:R-:W-:Y:S02]  /*7a10*/  UIADD3 UR48, UR18, 0x8100, URZ ;  /* 0x0000810012307890 */ /* 0x000fe4000fffe03f */
[----:B------:R-:W-:Y:S01]  /*7a20*/  UIADD3 UR42, UR10, 0x60, URZ ;  /* 0x000000600a2a7890 */ /* 0x000fe2000fffe03f */
[----:B------:R-:W-:Y:S01]  /*7a30*/  SEL R14, RZ, 0x1, P1 ;  /* 0x00000001ff0e7807 */ /* 0x000fe20000800000 */
[----:B------:R-:W-:Y:S01]  /*7a40*/  UIADD3 UR40, UR18, 0xc100, URZ ;  /* 0x0000c10012287890 */ /* 0x000fe2000fffe03f */
[----:B------:R0:W-:Y:S01]  /*7a50*/  UTMALDG.3D [UR8], [UR30], desc[UR6] ;  /* 0x000006081e0075b4 */ /* 0x0001e20008011000 */
[----:B------:R-:W-:Y:S01]  /*7a60*/  UIADD3 UR32, UR18, 0x20100, URZ ;  /* 0x0002010012207890 */ /* 0x000fe2000fffe03f */
[----:B------:R-:W-:Y:S01]  /*7a70*/  LOP3.LUT R5, R5, R14, RZ, 0x3c, !PT ;  /* 0x0000000e05057212 */ /* 0x000fe200078e3cff */
[----:B------:R-:W-:Y:S01]  /*7a80*/  UIADD3 UR24, UR18, 0x24100, URZ ;  /* 0x0002410012187890 */ /* 0x000fe2000fffe03f */
[----:B------:R-:W-:Y:S01]  /*7a90*/  SEL R6, R6, RZ, P1 ;  /* 0x000000ff06067207 */ /* 0x000fe20000800000 */
[----:B------:R-:W-:Y:S01]  /*7aa0*/  UIADD3 UR16, UR18, 0x28100, URZ ;  /* 0x0002810012107890 */ /* 0x000fe2000fffe03f */
[----:B------:R-:W-:Y:S01]  /*7ab0*/  UMOV UR57, UR9 ;  /* 0x0000000900397c82 */ /* 0x000fe20008000000 */
        /* <DEDUP_REMOVED lines=8> */
[----:B------:R1:W-:Y:S01]  /*7b40*/  UTMALDG.3D [UR56], [UR30], desc[UR6] ;  /* 0x000006381e0075b4 */ /* 0x0003e20008011000 */
[----:B------:R-:W-:Y:S01]  /*7b50*/  UMOV UR33, UR9 ;  /* 0x0000000900217c82 */ /* 0x000fe20008000000 */
[----:B------:R-:W-:Y:S01]  /*7b60*/  UMOV UR34, UR10 ;  /* 0x0000000a00227c82 */ /* 0x000fe20008000000 */
[----:B------:R-:W-:Y:S01]  /*7b70*/  UMOV UR36, UR12 ;  /* 0x0000000c00247c82 */ /* 0x000fe20008000000 */
[----:B------:R-:W-:Y:S01]  /*7b80*/  UMOV UR25, UR9 ;  /* 0x0000000900197c82 */ /* 0x000fe20008000000 */
[----:B------:R-:W-:Y:S01]  /*7b90*/  UMOV UR27, UR35 ;  /* 0x00000023001b7c82 */ /* 0x000fe20008000000 */
[----:B------:R-:W-:Y:S01]  /*7ba0*/  UMOV UR28, UR12 ;  /* 0x0000000c001c7c82 */ /* 0x000fe20008000000 */
[----:B------:R-:W-:Y:S01]  /*7bb0*/  UMOV UR26, UR58 ;  /* 0x0000003a001a7c82 */ /* 0x000fe20008000000 */
[----:B0-----:R-:W-:Y:S01]  /*7bc0*/  UIADD3 UR8, UR18, 0x2c100, URZ ;  /* 0x0002c10012087890 */ /* 0x001fe2000fffe03f */
[----:B------:R1:W-:Y:S01]  /*7bd0*/  UTMALDG.3D [UR48], [UR30], desc[UR6] ;  /* 0x000006301e0075b4 */ /* 0x0003e20008011000 */
[----:B------:R-:W-:Y:S01]  /*7be0*/  UMOV UR17, UR9 ;  /* 0x0000000900117c82 */ /* 0x000fe20008000000 */
[----:B------:R-:W-:Y:S01]  /*7bf0*/  UMOV UR19, UR35 ;  /* 0x0000002300137c82 */ /* 0x000fe20008000000 */
[----:B------:R-:W-:Y:S01]  /*7c00*/  UMOV UR20, UR12 ;  /* 0x0000000c00147c82 */ /* 0x000fe20008000000 */
[----:B------:R-:W-:Y:S01]  /*7c10*/  UMOV UR18, UR50 ;  /* 0x0000003200127c82 */ /* 0x000fe20008000000 */
[----:B------:R-:W-:Y:S01]  /*7c20*/  UMOV UR11, UR35 ;  /* 0x00000023000b7c82 */ /* 0x000fe20008000000 */
[----:B------:R-:W-:Y:S01]  /*7c30*/  UMOV UR10, UR42 ;  /* 0x0000002a000a7c82 */ /* 0x000fe20008000000 */
[----:B------:R1:W-:Y:S01]  /*7c40*/  UTMALDG.3D [UR40], [UR30], desc[UR6] ;  /* 0x000006281e0075b4 */ /* 0x0003e20008011000 */
[----:B------:R1:W-:Y:S01]  /*7c50*/  UTMALDG.3D [UR32], [UR4], desc[UR6] ;  /* 0x00000620040075b4 */ /* 0x0003e20008011000 */
[----:B------:R1:W-:Y:S01]  /*7c60*/  UTMALDG.3D [UR24], [UR4], desc[UR6] ;  /* 0x00000618040075b4 */ /* 0x0003e20008011000 */
[----:B------:R1:W-:Y:S01]  /*7c70*/  UTMALDG.3D [UR16], [UR4], desc[UR6] ;  /* 0x00000610040075b4 */ /* 0x0003e20008011000 */
[----:B------:R1:W-:Y:S02]  /*7c80*/  UTMALDG.3D [UR8], [UR4], desc[UR6] ;  /* 0x00000608040075b4 */ /* 0x0003e40008011000 */
[----:B-1----:R-:W-:Y:S05]  /*7c90*/  @P3 BRA `(.L_x_169) ;  /* 0xfffffff800c83947 */ /* 0x002fea000383ffff */
.L_x_165:
[----:B------:R-:W-:Y:S05]  /*7ca0*/  BSYNC B1 ;  /* 0x0000000000017941 */ /* 0x000fea0003800000 */
.L_x_164:
[----:B------:R-:W-:Y:S01]  /*7cb0*/  LOP3.LUT P3, RZ, R11, 0xff, RZ, 0xc0, !PT ;  /* 0x000000ff0bff7812 */ /* 0x000fe2000786c0ff */
[----:B------:R-:W-:Y:S01]  /*7cc0*/  IMAD.IADD R3, R12, 0x1, R3 ;  /* 0x000000010c037824 */ /* 0x000fe200078e0203 */
[----:B------:R-:W-:Y:S01]  /*7cd0*/  IADD3 R16, P4, R16, UR38, RZ ;  /* 0x0000002610107c10 */ /* 0x000fe2000ff9e0ff */
[----:B------:R-:W-:Y:S01]  /*7ce0*/  ULDC.64 UR4, c[0x0][0x650] ;  /* 0x0001940000047ab9 */ /* 0x000fe20000000a00 */
[----:B------:R-:W-:Y:S01]  /*7cf0*/  BSSY B1, `(.L_x_170) ;  /* 0x000006c000017945 */ /* 0x000fe20003800000 */
[----:B------:R-:W-:Y:S01]  /*7d00*/  IMAD.MOV.U32 R13, RZ, RZ, -0x1 ;  /* 0xffffffffff0d7424 */ /* 0x000fe200078e00ff */
[----:B------:R-:W-:Y:S01]  /*7d10*/  ISETP.GT.U32.AND P1, PT, R3, 0x1, PT ;  /* 0x000000010300780c */ /* 0x000fe20003f24070 */
[----:B------:R-:W-:Y:S01]  /*7d20*/  IMAD.MOV.U32 R20, RZ, RZ, -0x1 ;  /* 0xffffffffff147424 */ /* 0x000fe200078e00ff */
[----:B------:R-:W-:Y:S01]  /*7d30*/  SHF.R.U32.HI R4, RZ, 0x1, R3 ;  /* 0x00000001ff047819 */ /* 0x000fe20000011603 */
[----:B------:R-:W-:Y:S01]  /*7d40*/  IMAD.MOV.U32 R8, RZ, RZ, -0x1 ;  /* 0xffffffffff087424 */ /* 0x000fe200078e00ff */
[----:B------:R-:W-:-:S02]  /*7d50*/  ISETP.LT.U32.AND P1, PT, R12, 0x2, P1 ;  /* 0x000000020c00780c */ /* 0x000fc40000f21070 */
[----:B------:R-:W-:Y:S01]  /*7d60*/  IADD3.X R17, R17, UR37, RZ, P4, !PT ;  /* 0x0000002511117c10 */ /* 0x000fe2000a7fe4ff */
[----:B------:R-:W0:Y:S01]  /*7d70*/  @P3 S2R R6, SR_CgaCtaId ;  /* 0x0000000000063919 */ /* 0x000e220000008800 */
[----:B------:R-:W-:Y:S02]  /*7d80*/  @P3 MOV R5, 0x400 ;  /* 0x0000040000053802 */ /* 0x000fe40000000f00 */
[----:B------:R-:W-:Y:S02]  /*7d90*/  ISETP.GE.U32.AND P4, PT, R16, UR4, PT ;  /* 0x0000000410007c0c */ /* 0x000fe4000bf86070 */
[----:B------:R-:W-:Y:S02]  /*7da0*/  LOP3.LUT R4, R4, 0x1, RZ, 0xc0, !PT ;  /* 0x0000000104047812 */ /* 0x000fe400078ec0ff */
[----:B------:R-:W-:Y:S02]  /*7db0*/  LOP3.LUT R3, R3, 0x1, RZ, 0xc0, !PT ;  /* 0x0000000103037812 */ /* 0x000fe400078ec0ff */
[----:B------:R-:W-:-:S02]  /*7dc0*/  PRMT R11, RZ, 0x7610, R11 ;  /* 0x00007610ff0b7816 */ /* 0x000fc4000000000b */
[----:B0-----:R-:W-:-:S04]  /*7dd0*/  @P3 LEA R5, R6, R5, 0x18 ;  /* 0x0000000506053211 */ /* 0x001fc800078ec0ff */
[----:B------:R0:W-:Y:S01]  /*7de0*/  @P3 SYNCS.ARRIVE.TRANS64.A1T0 RZ, [R5+URZ+0x38], RZ ;  /* 0x000038ff05ff39a7 */ /* 0x0001e2000810003f */
[----:B------:R-:W-:-:S04]  /*7df0*/  ISETP.NE.U32.AND P3, PT, R4, 0x1, PT ;  /* 0x000000010400780c */ /* 0x000fc80003f65070 */
[----:B------:R-:W-:Y:S02]  /*7e00*/  ISETP.GT.U32.AND P3, PT, R12, 0x1, !P3 ;  /* 0x000000010c00780c */ /* 0x000fe40005f64070 */
[----:B0-----:R-:W-:Y:S02]  /*7e10*/  SEL R5, RZ, 0x1, !P1 ;  /* 0x00000001ff057807 */ /* 0x001fe40004800000 */
[----:B------:R-:W-:Y:S02]  /*7e20*/  ISETP.GE.U32.AND.EX P1, PT, R17, UR5, PT, P4 ;  /* 0x0000000511007c0c */ /* 0x000fe4000bf26140 */
[----:B------:R-:W-:-:S04]  /*7e30*/  SEL R4, RZ, 0x1, !P3 ;  /* 0x00000001ff047807 */ /* 0x000fc80005800000 */
[----:B------:R-:W-:Y:S02]  /*7e40*/  LOP3.LUT R0, R4, R0, R5, 0x96, !PT ;  /* 0x0000000004007212 */ /* 0x000fe400078e9605 */
[----:B------:R-:W-:-:S05]  /*7e50*/  PRMT R4, RZ, 0x7610, R4 ;  /* 0x00007610ff047816 */ /* 0x000fca0000000004 */
[----:B------:R-:W-:Y:S05]  /*7e60*/  @P1 BRA `(.L_x_171) ;  /* 0x0000000400501947 */ /* 0x000fea0003800000 */
[----:B------:R-:W-:Y:S01]  /*7e70*/  ULDC.64 UR4, c[0x0][0x628] ;  /* 0x00018a0000047ab9 */ /* 0x000fe20000000a00 */
[----:B------:R-:W0:Y:S01]  /*7e80*/  S2R R14, SR_CTAID.X ;  /* 0x00000000000e7919 */ /* 0x000e220000002500 */
[----:B------:R-:W-:Y:S01]  /*7e90*/  ISETP.NE.U32.AND P1, PT, RZ, UR4, PT ;  /* 0x00000004ff007c0c */ /* 0x000fe2000bf25070 */
[----:B------:R-:W-:Y:S01]  /*7ea0*/  ULDC UR7, c[0x0][0x630] ;  /* 0x00018c0000077ab9 */ /* 0x000fe20000000800 */
[----:B------:R-:W-:Y:S01]  /*7eb0*/  IMAD.MOV.U32 R4, RZ, RZ, R16 ;  /* 0x000000ffff047224 */ /* 0x000fe200078e0010 */
[----:B------:R-:W1:Y:S01]  /*7ec0*/  S2R R13, SR_CTAID.Y ;  /* 0x00000000000d7919 */ /* 0x000e620000002600 */
[----:B------:R-:W-:Y:S01]  /*7ed0*/  ISETP.NE.AND.EX P1, PT, RZ, UR5, PT, P1 ;  /* 0x00000005ff007c0c */ /* 0x000fe2000bf25310 */
[----:B------:R-:W-:-:S12]  /*7ee0*/  IMAD.MOV.U32 R5, RZ, RZ, R17 ;  /* 0x000000ffff057224 */ /* 0x000fd800078e0011 */
[----:B------:R-:W-:Y:S05]  /*7ef0*/  @!P1 BRA `(.L_x_172) ;  /* 0x0000000000289947 */ /* 0x000fea0003800000 */
[----:B------:R-:W-:Y:S02]  /*7f00*/  ULDC UR6, c[0x0][0x634] ;  /* 0x00018d0000067ab9 */ /* 0x000fe40000000800 */
[----:B------:R-:W-:-:S05]  /*7f10*/  IADD3 R9, P1, R16, UR6, RZ ;  /* 0x0000000610097c10 */ /* 0x000fca000ff3e0ff */
[----:B------:R-:W-:-:S04]  /*7f20*/  IMAD.X R15, RZ, RZ, R17, P1 ;  /* 0x000000ffff0f7224 */ /* 0x000fc800008e0611 */
[----:B------:R-:W-:-:S04]  /*7f30*/  IMAD.WIDE.U32 R6, R15, UR4, RZ ;  /* 0x000000040f067c25 */ /* 0x000fc8000f8e00ff */
[----:B------:R-:W-:-:S04]  /*7f40*/  IMAD.WIDE.U32 R6, P1, R9, UR5, R6 ;  /* 0x0000000509067c25 */ /* 0x000fc8000f820006 */
[----:B------:R-:W-:-:S04]  /*7f50*/  IMAD.WIDE.U32 R8, R9, UR4, RZ ;  /* 0x0000000409087c25 */ /* 0x000fc8000f8e00ff */
[----:B------:R-:W-:Y:S01]  /*7f60*/  IMAD.X R5, RZ, RZ, RZ, P1 ;  /* 0x000000ffff057224 */ /* 0x000fe200008e06ff */
[----:B------:R-:W-:Y:S01]  /*7f70*/  IADD3 RZ, P1, R9, R6, RZ ;  /* 0x0000000609ff7210 */ /* 0x000fe20007f3e0ff */
[----:B------:R-:W-:-:S04]  /*7f80*/  IMAD.MOV.U32 R4, RZ, RZ, R7 ;  /* 0x000000ffff047224 */ /* 0x000fc800078e0007 */
[----:B------:R-:W-:-:S08]  /*7f90*/  IMAD.WIDE.U32.X R4, R15, UR5, R4, P1 ;  /* 0x000000050f047c25 */ /* 0x000fd000088e0404 */
.L_x_172:
[--C-:B------:R-:W-:Y:S01]  /*7fa0*/  SHF.R.U64 R8, R4, UR7, R5.reuse ;  /* 0x0000000704087c19 */ /* 0x100fe20008001205 */
[----:B------:R-:W-:Y:S01]  /*7fb0*/  ULDC.64 UR4, c[0x0][0x620] ;  /* 0x0001880000047ab9 */ /* 0x000fe20000000a00 */
[----:B------:R-:W-:Y:S01]  /*7fc0*/  SHF.R.U32.HI R4, RZ, UR7, R5 ;  /* 0x00000007ff047c19 */ /* 0x000fe20008011605 */
[----:B------:R-:W2:Y:S01]  /*7fd0*/  LDC R25, c[0x0][0x144] ;  /* 0x00005100ff197b82 */ /* 0x000ea20000000800 */
[----:B------:R-:W-:Y:S01]  /*7fe0*/  IADD3 R7, P1, RZ, -R8, RZ ;  /* 0x80000008ff077210 */ /* 0x000fe20007f3e0ff */
[----:B------:R-:W-:Y:S01]  /*7ff0*/  ULDC.64 UR8, c[0x0][0x640] ;  /* 0x0001900000087ab9 */ /* 0x000fe20000000a00 */
[----:B0-----:R-:W-:Y:S01]  /*8000*/  I2FP.F32.U32 R9, R14 ;  /* 0x0000000e00097245 */ /* 0x001fe20000201000 */
[----:B------:R-:W-:Y:S02]  /*8010*/  ULDC UR6, c[0x0][0x608] ;  /* 0x0001820000067ab9 */ /* 0x000fe40000000800 */
[----:B------:R-:W-:Y:S01]  /*8020*/  IMAD.X R4, RZ, RZ, ~R4, P1 ;  /* 0x000000ffff047224 */ /* 0x000fe200008e0e04 */
[----:B------:R-:W-:Y:S01]  /*8030*/  ISETP.NE.U32.AND P1, PT, RZ, UR8, PT ;  /* 0x00000008ff007c0c */ /* 0x000fe2000bf25070 */
[----:B------:R-:W0:Y:S02]  /*8040*/  LDC R20, c[0x0][0x148] ;  /* 0x00005200ff147b82 */ /* 0x000e240000000800 */
[----:B------:R-:W-:Y:S01]  /*8050*/  IMAD R6, R4, UR4, RZ ;  /* 0x0000000404067c24 */ /* 0x000fe2000f8e02ff */
[----:B------:R-:W-:Y:S01]  /*8060*/  ISETP.NE.AND.EX P1, PT, RZ, UR9, PT, P1 ;  /* 0x00000009ff007c0c */ /* 0x000fe2000bf25310 */
[----:B------:R-:W-:Y:S01]  /*8070*/  IMAD.WIDE.U32 R4, R7, UR4, R16 ;  /* 0x0000000407047c25 */ /* 0x000fe2000f8e0010 */
[----:B------:R-:W-:-:S03]  /*8080*/  ULDC UR4, c[0x0][0x150] ;  /* 0x0000540000047ab9 */ /* 0x000fc60000000800 */
[----:B------:R-:W-:Y:S02]  /*8090*/  IMAD R7, R7, UR5, R6 ;  /* 0x0000000507077c24 */ /* 0x000fe4000f8e0206 */
[----:B------:R-:W-:Y:S01]  /*80a0*/  FMUL R6, R9, UR4 ;  /* 0x0000000409067c20 */ /* 0x000fe20008400000 */
[----:B------:R-:W-:Y:S01]  /*80b0*/  ULDC UR4, c[0x0][0x618] ;  /* 0x0001860000047ab9 */ /* 0x000fe20000000800 */
[----:B------:R-:W-:Y:S01]  /*80c0*/  ULDC UR5, c[0x0][0x154] ;  /* 0x0000550000057ab9 */ /* 0x000fe20000000800 */
[----:B------:R-:W-:-:S03]  /*80d0*/  IMAD.IADD R5, R5, 0x1, R7 ;  /* 0x0000000105057824 */ /* 0x000fc600078e0207 */
[----:B------:R-:W3:Y:S02]  /*80e0*/  F2I.U32.TRUNC.NTZ R6, R6 ;  /* 0x0000000600067305 */ /* 0x000ee4000020f000 */
[----:B------:R-:W-:Y:S02]  /*80f0*/  SHF.R.U64 R9, R4, UR4, R5 ;  /* 0x0000000404097c19 */ /* 0x000fe40008001205 */
[----:B-1----:R-:W-:-:S05]  /*8100*/  I2FP.F32.U32 R4, R13 ;  /* 0x0000000d00047245 */ /* 0x002fca0000201000 */
[----:B------:R-:W-:Y:S01]  /*8110*/  FMUL R22, R4, UR5 ;  /* 0x0000000504167c20 */ /* 0x000fe20008400000 */
[----:B------:R-:W-:Y:S01]  /*8120*/  SHF.R.U32.HI R4, RZ, UR4, R5 ;  /* 0x00000004ff047c19 */ /* 0x000fe20008011605 */
[----:B------:R-:W-:-:S03]  /*8130*/  ULDC UR4, c[0x0][0x658] ;  /* 0x0001960000047ab9 */ /* 0x000fc60000000800 */
[--C-:B------:R-:W-:Y:S01]  /*8140*/  SHF.R.U64 R21, R9, UR6, R4.reuse ;  /* 0x0000000609157c19 */ /* 0x100fe20008001204 */
[----:B------:R-:W1:Y:S01]  /*8150*/  F2I.U32.TRUNC.NTZ R22, R22 ;  /* 0x0000001600167305 */ /* 0x000e62000020f000 */
[----:B------:R-:W-:Y:S01]  /*8160*/  SHF.R.U32.HI R4, RZ, UR6, R4 ;  /* 0x00000006ff047c19 */ /* 0x000fe20008011604 */
[----:B---3--:R-:W-:-:S03]  /*8170*/  IMAD.MOV R6, RZ, RZ, -R6 ;  /* 0x000000ffff067224 */ /* 0x008fc600078e0a06 */
[----:B------:R-:W-:Y:S01]  /*8180*/  SHF.R.U64 R15, R21, UR4, R4 ;  /* 0x00000004150f7c19 */ /* 0x000fe20008001204 */
[----:B--2---:R-:W-:Y:S01]  /*8190*/  IMAD R14, R25, R6, R14 ;  /* 0x00000006190e7224 */ /* 0x004fe200078e020e */
[----:B------:R-:W-:-:S03]  /*81a0*/  SHF.R.U32.HI R23, RZ, UR4, R4 ;  /* 0x00000004ff177c19 */ /* 0x000fc60008011604 */
[----:B------:R-:W-:Y:S02]  /*81b0*/  IMAD.MOV.U32 R4, RZ, RZ, R15 ;  /* 0x000000ffff047224 */ /* 0x000fe400078e000f */
[----:B------:R-:W-:Y:S01]  /*81c0*/  IMAD.MOV.U32 R5, RZ, RZ, R23 ;  /* 0x000000ffff057224 */ /* 0x000fe200078e0017 */
[----:B-1----:R-:W-:Y:S06]  /*81d0*/  @!P1 BRA `(.L_x_173) ;  /* 0x0000000000289947 */ /* 0x002fec0003800000 */
[----:B------:R-:W-:Y:S02]  /*81e0*/  ULDC UR4, c[0x0][0x64c] ;  /* 0x0001930000047ab9 */ /* 0x000fe40000000800 */
[----:B------:R-:W-:-:S05]  /*81f0*/  IADD3 R5, P1, R15, UR4, RZ ;  /* 0x000000040f057c10 */ /* 0x000fca000ff3e0ff */
[----:B------:R-:W-:-:S04]  /*8200*/  IMAD.X R23, RZ, RZ, R23, P1 ;  /* 0x000000ffff177224 */ /* 0x000fc800008e0617 */
[----:B------:R-:W-:-:S04]  /*8210*/  IMAD.WIDE.U32 R6, R23, UR8, RZ ;  /* 0x0000000817067c25 */ /* 0x000fc8000f8e00ff */
[----:B------:R-:W-:-:S04]  /*8220*/  IMAD.WIDE.U32 R6, P1, R5, UR9, R6 ;  /* 0x0000000905067c25 */ /* 0x000fc8000f820006 */
[----:B------:R-:W-:-:S04]  /*8230*/  IMAD.WIDE.U32 R4, R5, UR8, RZ ;  /* 0x0000000805047c25 */ /* 0x000fc8000f8e00ff */
[----:B------:R-:W-:Y:S01]  /*8240*/  IMAD.MOV.U32 R4, RZ, RZ, R7 ;  /* 0x000000ffff047224 */ /* 0x000fe200078e0007 */
[----:B------:R-:W-:Y:S01]  /*8250*/  IADD3 RZ, P3, R5, R6, RZ ;  /* 0x0000000605ff7210 */ /* 0x000fe20007f7e0ff */
[----:B------:R-:W-:-:S04]  /*8260*/  IMAD.X R5, RZ, RZ, RZ, P1 ;  /* 0x000000ffff057224 */ /* 0x000fc800008e06ff */
[----:B------:R-:W-:-:S08]  /*8270*/  IMAD.WIDE.U32.X R4, R23, UR9, R4, P3 ;  /* 0x0000000917047c25 */ /* 0x000fd000098e0404 */
.L_x_173:
[----:B------:R-:W-:Y:S01]  /*8280*/  ISETP.NE.AND P1, PT, R2, 0x1, PT ;  /* 0x000000010200780c */ /* 0x000fe20003f25270 */
[----:B------:R-:W-:Y:S01]  /*8290*/  ULDC UR4, c[0x0][0x648] ;  /* 0x0001920000047ab9 */ /* 0x000fe20000000800 */
[----:B------:R-:W-:Y:S01]  /*82a0*/  LOP3.LUT R21, R21, UR22, RZ, 0xc0, !PT ;  /* 0x0000001615157c12 */ /* 0x000fe2000f8ec0ff */
[----:B------:R-:W-:Y:S01]  /*82b0*/  IMAD.MOV R22, RZ, RZ, -R22 ;  /* 0x000000ffff167224 */ /* 0x000fe200078e0a16 */
[----:B------:R-:W-:Y:S01]  /*82c0*/  SHF.R.U64 R4, R4, UR4, R5 ;  /* 0x0000000404047c19 */ /* 0x000fe20008001205 */
[----:B------:R-:W-:Y:S01]  /*82d0*/  ULDC UR4, c[0x0][0x638] ;  /* 0x00018e0000047ab9 */ /* 0x000fe20000000800 */
[----:B------:R-:W-:Y:S01]  /*82e0*/  ULDC UR5, c[0x0][0x610] ;  /* 0x0001840000057ab9 */ /* 0x000fe20000000800 */
[----:B------:R-:W-:Y:S02]  /*82f0*/  IMAD.MOV.U32 R5, RZ, RZ, 0x1 ;  /* 0x00000001ff057424 */ /* 0x000fe400078e00ff */
[----:B------:R-:W-:Y:S02]  /*8300*/  IMAD.MOV R6, RZ, RZ, -R4 ;  /* 0x000000ffff067224 */ /* 0x000fe400078e0a04 */
[----:B------:R-:W-:Y:S01]  /*8310*/  IMAD R21, R4, UR21, R21 ;  /* 0x0000001504157c24 */ /* 0x000fe2000f8e0215 */
[----:B------:R-:W-:Y:S01]  /*8320*/  LOP3.LUT R4, R9, UR13, RZ, 0xc0, !PT ;  /* 0x0000000d09047c12 */ /* 0x000fe2000f8ec0ff */
[----:B0-----:R-:W-:-:S02]  /*8330*/  @P1 IMAD R14, R20, R22, R13 ;  /* 0x00000016140e1224 */ /* 0x001fc400078e020d */
[----:B------:R-:W-:Y:S01]  /*8340*/  IMAD R15, R6, UR4, R15 ;  /* 0x00000004060f7c24 */ /* 0x000fe2000f8e020f */
[----:B------:R-:W-:Y:S01]  /*8350*/  ULDC UR4, c[0x0][0x600] ;  /* 0x0001800000047ab9 */ /* 0x000fe20000000800 */
[----:B------:R-:W-:Y:S02]  /*8360*/  IMAD R14, R21, UR5, R14 ;  /* 0x00000005150e7c24 */ /* 0x000fe4000f8e020e */
[--C-:B------:R-:W-:Y:S01]  /*8370*/  IMAD R15, R15, UR4, R4.reuse ;  /* 0x000000040f0f7c24 */ /* 0x100fe2000f8e0204 */
[----:B------:R-:W-:-:S04]  /*8380*/  PRMT R4, R5, 0x7610, R4 ;  /* 0x0000761005047816 */ /* 0x000fc80000000004 */
[----:B------:R-:W-:Y:S02]  /*8390*/  SEL R20, R15, R14, !P1 ;  /* 0x0000000e0f147207 */ /* 0x000fe40004800000 */
[----:B------:R-:W-:-:S07]  /*83a0*/  SEL R13, R14, R15, !P1 ;  /* 0x0000000f0e0d7207 */ /* 0x000fce0004800000 */
.L_x_171:
[----:B------:R-:W-:Y:S05]  /*83b0*/  BSYNC B1 ;  /* 0x0000000000017941 */ /* 0x000fea0003800000 */
.L_x_170:
[----:B------:R-:W-:-:S13]  /*83c0*/  LOP3.LUT P1, RZ, R4, 0xff, RZ, 0xc0, !PT ;  /* 0x000000ff04ff7812 */ /* 0x000fda000782c0ff */
[----:B------:R-:W-:Y:S05]  /*83d0*/  @P1 BRA `(.L_x_174) ;  /* 0xfffffff000c41947 */ /* 0x000fea000383ffff */
[----:B------:R-:W-:Y:S05]  /*83e0*/  BSYNC B0 ;  /* 0x0000000000007941 */ /* 0x000fea0003800000 */
.L_x_162:
[----:B------:R-:W-:-:S03]  /*83f0*/  UMOV UR4, 0xffffffff ;  /* 0xffffffff00047882 */ /* 0x000fc60000000000 */
[----:B------:R-:W-:Y:S05]  /*8400*/  BRA.DIV UR4, `(.L_x_175) ;  /* 0x0000000204d07947 */ /* 0x000fea000b800000 */
[----:B------:R-:W-:-:S13]  /*8410*/  ELECT P6, URZ, PT ;  /* 0x00000000003f782f */ /* 0x000fda00038c0000 */
.L_x_187:
[----:B------:R-:W-:Y:S04]  /*8420*/  BSSY B0, `(.L_x_176) ;  /* 0x0000019000007945 */ /* 0x000fe80003800000 */
[----:B------:R-:W-:Y:S05]  /*8430*/  @!P6 BRA `(.L_x_177) ;  /* 0x00000000005ce947 */ /* 0x000fea0003800000 */
[----:B------:R-:W-:-:S04]  /*8440*/  LOP3.LUT R18, R18, 0x2, RZ, 0xfc, !PT ;  /* 0x0000000212127812 */ /* 0x000fc800078efcff */
[----:B------:R-:W-:-:S13]  /*8450*/  ISETP.NE.AND P0, PT, R18, 0x3, PT ;  /* 0x000000031200780c */ /* 0x000fda0003f05270 */
[----:B------:R-:W-:Y:S05]  /*8460*/  @!P0 BRA `(.L_x_178) ;  /* 0x0000000000048947 */ /* 0x000fea0003800000 */
[----:B------:R-:W-:Y:S01]  /*8470*/  BPT.TRAP 0x1 ;  /* 0x000000040000795c */ /* 0x000fe20000300000 */
.L_x_178:
[----:B------:R-:W0:Y:S01]  /*8480*/  S2R R5, SR_CgaCtaId ;  /* 0x0000000000057919 */ /* 0x000e220000008800 */
[----:B------:R-:W-:Y:S02]  /*8490*/  MOV R2, 0x400 ;  /* 0x0000040000027802 */ /* 0x000fe40000000f00 */
[----:B------:R-:W-:Y:S02]  /*84a0*/  SHF.L.U32 R4, R0, 0x1f, RZ ;  /* 0x0000001f00047819 */ /* 0x000fe400000006ff */
[----:B0-----:R-:W-:-:S05]  /*84b0*/  LEA R2, R5, R2, 0x18 ;  /* 0x0000000205027211 */ /* 0x001fca00078ec0ff */
[----:B------:R-:W-:-:S04]  /*84c0*/  VIADD R2, R2, 0x10 ;  /* 0x0000001002027836 */ /* 0x000fc80000000000 */
[C---:B------:R-:W-:Y:S02]  /*84d0*/  IMAD R7, R3.reuse, 0x8, R2 ;  /* 0x0000000803077824 */ /* 0x040fe400078e0202 */
[----:B------:R-:W-:Y:S02]  /*84e0*/  VIADD R3, R3, 0x1 ;  /* 0x0000000103037836 */ /* 0x000fe40000000000 */
[----:B------:R-:W0:Y:S03]  /*84f0*/  SYNCS.PHASECHK.TRANS64.TRYWAIT P0, [R7+URZ], R4 ;  /* 0x00000004070075a7 */ /* 0x000e26000800017f */
[----:B------:R-:W-:-:S04]  /*8500*/  ISETP.NE.AND P1, PT, R3, 0x2, PT ;  /* 0x000000020300780c */ /* 0x000fc80003f25270 */
[----:B------:R-:W-:Y:S02]  /*8510*/  SEL R5, RZ, 0x1, P1 ;  /* 0x00000001ff057807 */ /* 0x000fe40000800000 */
[----:B------:R-:W-:Y:S02]  /*8520*/  SEL R3, R3, RZ, P1 ;  /* 0x000000ff03037207 */ /* 0x000fe40000800000 */
[----:B------:R-:W-:Y:S01]  /*8530*/  LOP3.LUT R0, R0, R5, RZ, 0x3c, !PT ;  /* 0x0000000500007212 */ /* 0x000fe200078e3cff */
[----:B0-----:R-:W-:Y:S06]  /*8540*/  @!P0 BRA `(.L_x_179) ;  /* 0x0000000000a08947 */ /* 0x001fec0003800000 */
.L_x_188:
[----:B------:R-:W-:Y:S01]  /*8550*/  IMAD R3, R3, 0x8, R2 ;  /* 0x0000000803037824 */ /* 0x000fe200078e0202 */
[----:B------:R-:W-:-:S07]  /*8560*/  SHF.L.U32 R0, R0, 0x1f, RZ ;  /* 0x0000001f00007819 */ /* 0x000fce00000006ff */
.L_x_180:
[----:B-1----:R1:W2:Y:S02]  /*8570*/  SYNCS.PHASECHK.TRANS64.TRYWAIT P0, [R3+URZ], R0 ;  /* 0x00000000030075a7 */ /* 0x0022a4000800017f */
[----:B--2---:R-:W-:Y:S05]  /*8580*/  @!P0 NANOSLEEP.SYNCS 0x989680 ;  /* 0x009896800000895d */ /* 0x004fea0003900000 */
[----:B------:R-:W2:Y:S02]  /*8590*/  @!P0 SYNCS.PHASECHK.TRANS64 P0, [R3+URZ], R0 ;  /* 0x00000000030085a7 */ /* 0x000ea4000800007f */
[----:B--2---:R-:W-:Y:S05]  /*85a0*/  @!P0 BRA `(.L_x_180) ;  /* 0xfffffffc00f08947 */ /* 0x004fea000383ffff */
.L_x_177:
[----:B------:R-:W-:Y:S05]  /*85b0*/  BSYNC B0 ;  /* 0x0000000000007941 */ /* 0x000fea0003800000 */
.L_x_176:
[----:B------:R-:W-:Y:S05]  /*85c0*/  EXIT ;  /* 0x000000000000794d */ /* 0x000fea0003800000 */
.L_x_17:
[----:B-1----:R1:W2:Y:S02]  /*85d0*/  SYNCS.PHASECHK.TRANS64.TRYWAIT P1, [R3+URZ], R0 ;  /* 0x00000000030075a7 */ /* 0x0022a4000802017f */
[----:B--2---:R-:W-:Y:S05]  /*85e0*/  @!P1 NANOSLEEP.SYNCS 0x989680 ;  /* 0x009896800000995d */ /* 0x004fea0003900000 */
[----:B------:R-:W2:Y:S02]  /*85f0*/  @!P1 SYNCS.PHASECHK.TRANS64 P1, [R3+URZ], R0 ;  /* 0x00000000030095a7 */ /* 0x000ea4000802007f */
[----:B--2---:R-:W-:Y:S05]  /*8600*/  @!P1 BRA `(.L_x_17) ;  /* 0xfffffffc00f09947 */ /* 0x004fea000383ffff */
[----:B------:R-:W-:Y:S05]  /*8610*/  BRA `(.L_x_16) ;  /* 0xffffff8c00947947 */ /* 0x000fea000383ffff */
.L_x_22:
[----:B-1----:R-:W-:-:S04]  /*8620*/  IMAD.U32 R4, RZ, RZ, UR4 ;  /* 0x00000004ff047e24 */ /* 0x002fc8000f8e00ff */
[----:B------:R1:W2:Y:S03]  /*8630*/  SYNCS.PHASECHK.TRANS64.TRYWAIT P1, [R4+URZ], R3 ;  /* 0x00000003040075a7 */ /* 0x0002a6000802017f */
[----:B--2---:R-:W-:Y:S05]  /*8640*/  @!P1 NANOSLEEP.SYNCS 0x989680 ;  /* 0x009896800000995d */ /* 0x004fea0003900000 */
[----:B------:R-:W2:Y:S02]  /*8650*/  @!P1 SYNCS.PHASECHK.TRANS64 P1, [R4+URZ], R3 ;  /* 0x00000003040095a7 */ /* 0x000ea4000802007f */
[----:B--2---:R-:W-:Y:S05]  /*8660*/  @!P1 BRA `(.L_x_22) ;  /* 0xfffffffc00ec9947 */ /* 0x004fea000383ffff */
[----:B------:R-:W-:Y:S05]  /*8670*/  BRA `(.L_x_21) ;  /* 0xffffff9400b87947 */ /* 0x000fea000383ffff */
.L_x_163:
[----:B------:R-:W-:Y:S01]  /*8680*/  BSSY B1, `(.L_x_181) ;  /* 0x0000006000017945 */ /* 0x000fe20003800000 */
[----:B------:R-:W-:-:S07]  /*8690*/  IMAD.MOV.U32 R15, RZ, RZ, -0x1 ;  /* 0xffffffffff0f7424 */ /* 0x000fce00078e00ff */
[----:B------:R-:W-:Y:S05]  /*86a0*/  WARPSYNC.COLLECTIVE R15, `(.L_x_182) ;  /* 0x000000000f0c7348 */ /* 0x000fea0003c00000 */
[----:B------:R-:W-:Y:S02]  /*86b0*/  ELECT P6, UR62, PT ;  /* 0x00000000003e782f */ /* 0x000fe400038c0000 */
[----:B------:R-:W-:Y:S01]  /*86c0*/  MOV R14, UR62 ;  /* 0x0000003e000e7c02 */ /* 0x000fe20008000f00 */
[----:B------:R-:W-:Y:S10]  /*86d0*/  ENDCOLLECTIVE ;  /* 0x000000000000791b */ /* 0x000ff40003800000 */
.L_x_182:
[----:B------:R-:W-:Y:S05]  /*86e0*/  BSYNC B1 ;  /* 0x0000000000017941 */ /* 0x000fea0003800000 */
.L_x_181:
[----:B------:R-:W-:Y:S05]  /*86f0*/  BRA `(.L_x_183) ;  /* 0xfffffff000087947 */ /* 0x000fea000383ffff */
.L_x_166:
[----:B0-----:R0:W1:Y:S02]  /*8700*/  SYNCS.PHASECHK.TRANS64.TRYWAIT P1, [R14+URZ+0x10], R7 ;  /* 0x000010070e0075a7 */ /* 0x001064000802017f */
[----:B-1----:R-:W-:Y:S05]  /*8710*/  @!P1 NANOSLEEP.SYNCS 0x989680 ;  /* 0x009896800000995d */ /* 0x002fea0003900000 */
[----:B------:R-:W1:Y:S02]  /*8720*/  @!P1 SYNCS.PHASECHK.TRANS64 P1, [R14+URZ+0x10], R7 ;  /* 0x000010070e0095a7 */ /* 0x000e64000802007f */
[----:B-1----:R-:W-:Y:S05]  /*8730*/  @!P1 BRA `(.L_x_166) ;  /* 0xfffffffc00f09947 */ /* 0x002fea000383ffff */
[----:B------:R-:W-:Y:S05]  /*8740*/  BRA `(.L_x_184) ;  /* 0xfffffff0003c7947 */ /* 0x000fea000383ffff */
.L_x_175:
[----:B------:R-:W-:Y:S01]  /*8750*/  BSSY B0, `(.L_x_185) ;  /* 0x0000006000007945 */ /* 0x000fe20003800000 */
[----:B------:R-:W-:-:S07]  /*8760*/  IMAD.MOV.U32 R15, RZ, RZ, -0x1 ;  /* 0xffffffffff0f7424 */ /* 0x000fce00078e00ff */
[----:B------:R-:W-:Y:S05]  /*8770*/  WARPSYNC.COLLECTIVE R15, `(.L_x_186) ;  /* 0x000000000f0c7348 */ /* 0x000fea0003c00000 */
[----:B------:R-:W-:Y:S02]  /*8780*/  ELECT P6, UR62, PT ;  /* 0x00000000003e782f */ /* 0x000fe400038c0000 */
[----:B------:R-:W-:Y:S01]  /*8790*/  MOV R14, UR62 ;  /* 0x0000003e000e7c02 */ /* 0x000fe20008000f00 */
[----:B------:R-:W-:Y:S10]  /*87a0*/  ENDCOLLECTIVE ;  /* 0x000000000000791b */ /* 0x000ff40003800000 */
.L_x_186:
[----:B------:R-:W-:Y:S05]  /*87b0*/  BSYNC B0 ;  /* 0x0000000000007941 */ /* 0x000fea0003800000 */
.L_x_185:
[----:B------:R-:W-:Y:S05]  /*87c0*/  BRA `(.L_x_187) ;  /* 0xfffffffc00147947 */ /* 0x000fea000383ffff */
.L_x_179:
[----:B0-----:R0:W1:Y:S02]  /*87d0*/  SYNCS.PHASECHK.TRANS64.TRYWAIT P0, [R7+URZ], R4 ;  /* 0x00000004070075a7 */ /* 0x001064000800017f */
[----:B-1----:R-:W-:Y:S05]  /*87e0*/  @!P0 NANOSLEEP.SYNCS 0x989680 ;  /* 0x009896800000895d */ /* 0x002fea0003900000 */
[----:B------:R-:W1:Y:S02]  /*87f0*/  @!P0 SYNCS.PHASECHK.TRANS64 P0, [R7+URZ], R4 ;  /* 0x00000004070085a7 */ /* 0x000e64000800007f */
[----:B-1----:R-:W-:Y:S05]  /*8800*/  @!P0 BRA `(.L_x_179) ;  /* 0xfffffffc00f08947 */ /* 0x002fea000383ffff */
[----:B------:R-:W-:Y:S05]  /*8810*/  BRA `(.L_x_188) ;  /* 0xfffffffc004c7947 */ /* 0x000fea000383ffff */
.L_x_189:
[----:B------:R-:W-:-:S00]  /*8820*/  BRA `(.L_x_189) ;  /* 0xfffffffc00fc7947 */ /* 0x000fc0000383ffff */
[----:B------:R-:W-:-:S00]  /*8830*/  NOP ;  /* 0x0000000000007918 */ /* 0x000fc00000000000 */
        /* <DEDUP_REMOVED lines=12> */
.L_x_190:


//--------------------- .nv.global.init           --------------------------
	.section	.nv.global.init,"aw",@progbits
.nv.global.init:
	.type		$str$22,@object
	.size		$str$22,($str$23 - $str$22)
$str$22:
        /*0000*/ 	.byte	0x6b, 0x5f, 0x74, 0x69, 0x6c, 0x65, 0x5f, 0x63, 0x6f, 0x75, 0x6e, 0x74, 0x20, 0x3e, 0x3d, 0x20
        /*0010*/ 	.byte	0x31, 0x00
	.type		$str$23,@object
	.size		$str$23,(__unnamed_1 - $str$23)
$str$23:
        /*0012*/ 	.byte	0x2f, 0x74, 0x6d, 0x70, 0x2f, 0x63, 0x75, 0x74, 0x6c, 0x61, 0x73, 0x73, 0x5f, 0x73, 0x77, 0x65
        /*0022*/ 	.byte	0x65, 0x70, 0x5f, 0x73, 0x72, 0x63, 0x2f, 0x69, 0x6e, 0x63, 0x6c, 0x75, 0x64, 0x65, 0x2f, 0x63
        /*0032*/ 	.byte	0x75, 0x74, 0x6c, 0x61, 0x73, 0x73, 0x2f, 0x67, 0x65, 0x6d, 0x6d, 0x2f, 0x63, 0x6f, 0x6c, 0x6c
        /*0042*/ 	.byte	0x65, 0x63, 0x74, 0x69, 0x76, 0x65, 0x2f, 0x73, 0x6d, 0x39, 0x30, 0x5f, 0x6d, 0x6d, 0x61, 0x5f
        /*0052*/ 	.byte	0x74, 0x6d, 0x61, 0x5f, 0x67, 0x6d, 0x6d, 0x61, 0x5f, 0x73, 0x73, 0x5f, 0x77, 0x61, 0x72, 0x70
        /*0062*/ 	.byte	0x73, 0x70, 0x65, 0x63, 0x69, 0x61, 0x6c, 0x69, 0x7a, 0x65, 0x64, 0x2e, 0x68, 0x70, 0x70, 0x00
	.type		__unnamed_1,@object
	.size		__unnamed_1,(.L_0 - __unnamed_1)
__unnamed_1:
        /*0072*/ 	.byte	0x76, 0x6f, 0x69, 0x64, 0x20, 0x63, 0x75, 0x74, 0x6c, 0x61, 0x73, 0x73, 0x3a, 0x3a, 0x67, 0x65
        /* <DEDUP_REMOVED lines=177> */
.L_0:


//--------------------- .nv.shared._ZN7cutlass13device_kernelINS_4gemm6kernel13GemmUniversalIN4cute5tupleIJiiiiEEENS1_10collective13CollectiveMmaINS1_34MainloopSm90TmaGmmaWarpSpecializedILi2ENS5_IJNS4_1CILi1EEESB_SB_EEENS1_35KernelTmaWarpSpecializedCooperativeEEENS5_IJNSA_ILi128EEESF_SF_EEENS_10tfloat32_tENS5_IJlSB_lEEESH_SI_NS4_8TiledMMAINS4_8MMA_AtomIJNS4_4SM904GMMA30MMA_64x128x8_F32TF32TF32_SS_TNILNSM_7ScaleInE1ELSO_1EEEEEENS4_6LayoutINS5_IJNSA_ILi2EEESB_SB_EEENS5_IJSB_NSA_ILi0EEESU_EEEEENS5_IJNS4_10UnderscoreESX_SX_EEEEENS4_13SM90_TMA_LOADENS4_14ComposedLayoutINS4_7SwizzleILi3ELi4ELi3EEENS4_18smem_ptr_flag_bitsILi32EEENSR_INS5_IJNSA_ILi8EEENSA_ILi32EEEEEENS5_IJS17_SB_EEEEEEEvNS4_8identityES10_S1B_vS1C_EENS_8epilogue10collective6detail29Sm90TmaWarpSpecializedAdapterINS1F_15DefaultEpilogueISH_SI_SI_NS1E_6thread17LinearCombinationISH_Li1EffLNS1J_9ScaleType4KindE0ELNS_15FloatRoundStyleE2ESH_EENS1_15EpilogueDefaultEEEEEvvEEEEvNT_6ParamsE --------------------------
	.section	.nv.shared._ZN7cutlass13device_kernelINS_4gemm6kernel13GemmUniversalIN4cute5tupleIJiiiiEEENS1_10collective13CollectiveMmaINS1_34MainloopSm90TmaGmmaWarpSpecializedILi2ENS5_IJNS4_1CILi1EEESB_SB_EEENS1_35KernelTmaWarpSpecializedCooperativeEEENS5_IJNSA_ILi128EEESF_SF_EEENS_10tfloat32_tENS5_IJlSB_lEEESH_SI_NS4_8TiledMMAINS4_8MMA_AtomIJNS4_4SM904GMMA30MMA_64x128x8_F32TF32TF32_SS_TNILNSM_7ScaleInE1ELSO_1EEEEEENS4_6LayoutINS5_IJNSA_ILi2EEESB_SB_EEENS5_IJSB_NSA_ILi0EEESU_EEEEENS5_IJNS4_10UnderscoreESX_SX_EEEEENS4_13SM90_TMA_LOADENS4_14ComposedLayoutINS4_7SwizzleILi3ELi4ELi3EEENS4_18smem_ptr_flag_bitsILi32EEENSR_INS5_IJNSA_ILi8EEENSA_ILi32EEEEEENS5_IJS17_SB_EEEEEEEvNS4_8identityES10_S1B_vS1C_EENS_8epilogue10collective6detail29Sm90TmaWarpSpecializedAdapterINS1F_15DefaultEpilogueISH_SI_SI_NS1E_6thread17LinearCombinationISH_Li1EffLNS1J_9ScaleType4KindE0ELNS_15FloatRoundStyleE2ESH_EENS1_15EpilogueDefaultEEEEEvvEEEEvNT_6ParamsE,"aw",@nobits
	.sectionflags	@""
	.align	16
	.zero		1024


//--------------------- .nv.shared.reserved.0     --------------------------
	.section	.nv.shared.reserved.0,"aw",@nobits
	.weak		__nv_reservedSMEM_offset_0_alias
	.size		__nv_reservedSMEM_offset_0_alias, 0, 0
	.other		__nv_reservedSMEM_offset_0_alias,@"STO_CUDA_RESERVED_SHARED STV_DEFAULT"
__nv_reservedSMEM_offset_0_alias:
	.zero		0


//--------------------- .nv.global                --------------------------
	.section	.nv.global,"aw",@nobits
.nv.global:
	.type		_ZN40_INTERNAL_cf2c92c0_4_k_cu_863d3a28_161734cute1_E,@object
	.size		_ZN40_INTERNAL_cf2c92c0_4_k_cu_863d3a28_161734cute1_E,(_ZN40_INTERNAL_cf2c92c0_4_k_cu_863d3a28_161734cuda3std3__45__cpo6cbeginE - _ZN40_INTERNAL_cf2c92c0_4_k_cu_863d3a28_161734cute1_E)
_ZN40_INTERNAL_cf2c92c0_4_k_cu_863d3a28_161734cute1_E:
	.zero		1
	.type		_ZN40_INTERNAL_cf2c92c0_4_k_cu_863d3a28_161734cuda3std3__45__cpo6cbeginE,@object
	.size		_ZN40_INTERNAL_cf2c92c0_4_k_cu_863d3a28_161734cuda3std3__45__cpo6cbeginE,(_ZN40_INTERNAL_cf2c92c0_4_k_cu_863d3a28_161734cuda3std3__48in_placeE - _ZN40_INTERNAL_cf2c92c0_4_k_cu_863d3a28_161734cuda3std3__45__cpo6cbeginE)
_ZN40_INTERNAL_cf2c92c0_4_k_cu_863d3a28_161734cuda3std3__45__cpo6cbeginE:
	.zero		1
	.type		_ZN40_INTERNAL_cf2c92c0_4_k_cu_863d3a28_161734cuda3std3__48in_placeE,@object
	.size		_ZN40_INTERNAL_cf2c92c0_4_k_cu_863d3a28_161734cuda3std3__48in_placeE,(_ZN40_INTERNAL_cf2c92c0_4_k_cu_863d3a28_161734cuda3std6ranges3__45__cpo9iter_moveE - _ZN40_INTERNAL_cf2c92c0_4_k_cu_863d3a28_161734cuda3std3__48in_placeE)
_ZN40_INTERNAL_cf2c92c0_4_k_cu_863d3a28_161734cuda3std3__48in_placeE:
	.zero		1
	.type		_ZN40_INTERNAL_cf2c92c0_4_k_cu_863d3a28_161734cuda3std6ranges3__45__cpo9iter_moveE,@object
	.size		_ZN40_INTERNAL_cf2c92c0_4_k_cu_863d3a28_161734cuda3std6ranges3__45__cpo9iter_moveE,(_ZN40_INTERNAL_cf2c92c0_4_k_cu_863d3a28_161734cuda3std3__45__cpo5beginE - _ZN40_INTERNAL_cf2c92c0_4_k_cu_863d3a28_161734cuda3std6ranges3__45__cpo9iter_moveE)
_ZN40_INTERNAL_cf2c92c0_4_k_cu_863d3a28_161734cuda3std6ranges3__45__cpo9iter_moveE:
	.zero		1
	.type		_ZN40_INTERNAL_cf2c92c0_4_k_cu_863d3a28_161734cuda3std3__45__cpo5beginE,@object
	.size		_ZN40_INTERNAL_cf2c92c0_4_k_cu_863d3a28_161734cuda3std3__45__cpo5beginE,(_ZN40_INTERNAL_cf2c92c0_4_k_cu_863d3a28_161734cuda3std3__442_GLOBAL__N__cf2c92c0_4_k_cu_863d3a28_161736ignoreE - _ZN40_INTERNAL_cf2c92c0_4_k_cu_863d3a28_161734cuda3std3__45__cpo5beginE)
_ZN40_INTERNAL_cf2c92c0_4_k_cu_863d3a28_161734cuda3std3__45__cpo5beginE:
	.zero		1
	.type		_ZN40_INTERNAL_cf2c92c0_4_k_cu_863d3a28_161734cuda3std3__442_GLOBAL__N__cf2c92c0_4_k_cu_863d3a28_161736ignoreE,@object
	.size		_ZN40_INTERNAL_cf2c92c0_4_k_cu_863d3a28_161734cuda3std3__442_GLOBAL__N__cf2c92c0_4_k_cu_863d3a28_161736ignoreE,(_ZN40_INTERNAL_cf2c92c0_4_k_cu_863d3a28_161734cute7productE - _ZN40_INTERNAL_cf2c92c0_4_k_cu_863d3a28_161734cuda3std3__442_GLOBAL__N__cf2c92c0_4_k_cu_863d3a28_161736ignoreE)
_ZN40_INTERNAL_cf2c92c0_4_k_cu_863d3a28_161734cuda3std3__442_GLOBAL__N__cf2c92c0_4_k_cu_863d3a28_161736ignoreE:
	.zero		1
	.type		_ZN40_INTERNAL_cf2c92c0_4_k_cu_863d3a28_161734cute7productE,@object
	.size		_ZN40_INTERNAL_cf2c92c0_4_k_cu_863d3a28_161734cute7productE,(_ZN40_INTERNAL_cf2c92c0_4_k_cu_863d3a28_161734cuda3std3__45__cpo3endE - _ZN40_INTERNAL_cf2c92c0_4_k_cu_863d3a28_161734cute7productE)
_ZN40_INTERNAL_cf2c92c0_4_k_cu_863d3a28_161734cute7productE:
	.zero		1
	.type		_ZN40_INTERNAL_cf2c92c0_4_k_cu_863d3a28_161734cuda3std3__45__cpo3endE,@object
	.size		_ZN40_INTERNAL_cf2c92c0_4_k_cu_863d3a28_161734cuda3std3__45__cpo3endE,(_ZN40_INTERNAL_cf2c92c0_4_k_cu_863d3a28_161734cuda3std3__419piecewise_constructE - _ZN40_INTERNAL_cf2c92c0_4_k_cu_863d3a28_161734cuda3std3__45__cpo3endE)
_ZN40_INTERNAL_cf2c92c0_4_k_cu_863d3a28_161734cuda3std3__45__cpo3endE:
	.zero		1
	.type		_ZN40_INTERNAL_cf2c92c0_4_k_cu_863d3a28_161734cuda3std3__419piecewise_constructE,@object
	.size		_ZN40_INTERNAL_cf2c92c0_4_k_cu_863d3a28_161734cuda3std3__419piecewise_constructE,(_ZN40_INTERNAL_cf2c92c0_4_k_cu_863d3a28_161734cuda3std3__45__cpo4cendE - _ZN40_INTERNAL_cf2c92c0_4_k_cu_863d3a28_161734cuda3std3__419piecewise_constructE)
_ZN40_INTERNAL_cf2c92c0_4_k_cu_863d3a28_161734cuda3std3__419piecewise_constructE:
	.zero		1
	.type		_ZN40_INTERNAL_cf2c92c0_4_k_cu_863d3a28_161734cuda3std3__45__cpo4cendE,@object
	.size		_ZN40_INTERNAL_cf2c92c0_4_k_cu_863d3a28_161734cuda3std3__45__cpo4cendE,(_ZN40_INTERNAL_cf2c92c0_4_k_cu_863d3a28_161734cuda3std6ranges3__45__cpo4swapE - _ZN40_INTERNAL_cf2c92c0_4_k_cu_863d3a28_161734cuda3std3__45__cpo4cendE)
_ZN40_INTERNAL_cf2c92c0_4_k_cu_863d3a28_161734cuda3std3__45__cpo4cendE:
	.zero		1
	.type		_ZN40_INTERNAL_cf2c92c0_4_k_cu_863d3a28_161734cuda3std6ranges3__45__cpo4swapE,@object
	.size		_ZN40_INTERNAL_cf2c92c0_4_k_cu_863d3a28_161734cuda3std6ranges3__45__cpo4swapE,(.L_8 - _ZN40_INTERNAL_cf2c92c0_4_k_cu_863d3a28_161734cuda3std6ranges3__45__cpo4swapE)
_ZN40_INTERNAL_cf2c92c0_4_k_cu_863d3a28_161734cuda3std6ranges3__45__cpo4swapE:
	.zero		1
.L_8:


//--------------------- .nv.constant0._ZN7cutlass13device_kernelINS_4gemm6kernel13GemmUniversalIN4cute5tupleIJiiiiEEENS1_10collective13CollectiveMmaINS1_34MainloopSm90TmaGmmaWarpSpecializedILi2ENS5_IJNS4_1CILi1EEESB_SB_EEENS1_35KernelTmaWarpSpecializedCooperativeEEENS5_IJNSA_ILi128EEESF_SF_EEENS_10tfloat32_tENS5_IJlSB_lEEESH_SI_NS4_8TiledMMAINS4_8MMA_AtomIJNS4_4SM904GMMA30MMA_64x128x8_F32TF32TF32_SS_TNILNSM_7ScaleInE1ELSO_1EEEEEENS4_6LayoutINS5_IJNSA_ILi2EEESB_SB_EEENS5_IJSB_NSA_ILi0EEESU_EEEEENS5_IJNS4_10UnderscoreESX_SX_EEEEENS4_13SM90_TMA_LOADENS4_14ComposedLayoutINS4_7SwizzleILi3ELi4ELi3EEENS4_18smem_ptr_flag_bitsILi32EEENSR_INS5_IJNSA_ILi8EEENSA_ILi32EEEEEENS5_IJS17_SB_EEEEEEEvNS4_8identityES10_S1B_vS1C_EENS_8epilogue10collective6detail29Sm90TmaWarpSpecializedAdapterINS1F_15DefaultEpilogueISH_SI_SI_NS1E_6thread17LinearCombinationISH_Li1EffLNS1J_9ScaleType4KindE0ELNS_15FloatRoundStyleE2ESH_EENS1_15EpilogueDefaultEEEEEvvEEEEvNT_6ParamsE --------------------------
	.section	.nv.constant0._ZN7cutlass13device_kernelINS_4gemm6kernel13GemmUniversalIN4cute5tupleIJiiiiEEENS1_10collective13CollectiveMmaINS1_34MainloopSm90TmaGmmaWarpSpecializedILi2ENS5_IJNS4_1CILi1EEESB_SB_EEENS1_35KernelTmaWarpSpecializedCooperativeEEENS5_IJNSA_ILi128EEESF_SF_EEENS_10tfloat32_tENS5_IJlSB_lEEESH_SI_NS4_8TiledMMAINS4_8MMA_AtomIJNS4_4SM904GMMA30MMA_64x128x8_F32TF32TF32_SS_TNILNSM_7ScaleInE1ELSO_1EEEEEENS4_6LayoutINS5_IJNSA_ILi2EEESB_SB_EEENS5_IJSB_NSA_ILi0EEESU_EEEEENS5_IJNS4_10UnderscoreESX_SX_EEEEENS4_13SM90_TMA_LOADENS4_14ComposedLayoutINS4_7SwizzleILi3ELi4ELi3EEENS4_18smem_ptr_flag_bitsILi32EEENSR_INS5_IJNSA_ILi8EEENSA_ILi32EEEEEENS5_IJS17_SB_EEEEEEEvNS4_8identityES10_S1B_vS1C_EENS_8epilogue10collective6detail29Sm90TmaWarpSpecializedAdapterINS1F_15DefaultEpilogueISH_SI_SI_NS1E_6thread17LinearCombinationISH_Li1EffLNS1J_9ScaleType4KindE0ELNS_15FloatRoundStyleE2ESH_EENS1_15EpilogueDefaultEEEEEvvEEEEvNT_6ParamsE,"a",@progbits
	.sectionflags	@""
	.align	4
.nv.constant0._ZN7cutlass13device_kernelINS_4gemm6kernel13GemmUniversalIN4cute5tupleIJiiiiEEENS1_10collective13CollectiveMmaINS1_34MainloopSm90TmaGmmaWarpSpecializedILi2ENS5_IJNS4_1CILi1EEESB_SB_EEENS1_35KernelTmaWarpSpecializedCooperativeEEENS5_IJNSA_ILi128EEESF_SF_EEENS_10tfloat32_tENS5_IJlSB_lEEESH_SI_NS4_8TiledMMAINS4_8MMA_AtomIJNS4_4SM904GMMA30MMA_64x128x8_F32TF32TF32_SS_TNILNSM_7ScaleInE1ELSO_1EEEEEENS4_6LayoutINS5_IJNSA_ILi2EEESB_SB_EEENS5_IJSB_NSA_ILi0EEESU_EEEEENS5_IJNS4_10UnderscoreESX_SX_EEEEENS4_13SM90_TMA_LOADENS4_14ComposedLayoutINS4_7SwizzleILi3ELi4ELi3EEENS4_18smem_ptr_flag_bitsILi32EEENSR_INS5_IJNSA_ILi8EEENSA_ILi32EEEEEENS5_IJS17_SB_EEEEEEEvNS4_8identityES10_S1B_vS1C_EENS_8epilogue10collective6detail29Sm90TmaWarpSpecializedAdapterINS1F_15DefaultEpilogueISH_SI_SI_NS1E_6thread17LinearCombinationISH_Li1EffLNS1J_9ScaleType4KindE0ELNS_15FloatRoundStyleE2ESH_EENS1_15EpilogueDefaultEEEEEvvEEEEvNT_6ParamsE:
	.zero		1664


//--------------------- SYMBOLS --------------------------

	.type		.nv.reservedSmem.offset0,@object
	.size		.nv.reservedSmem.offset0,0x4
	.type		__assertfail,@function
